def attn_fwd(
    Q,
    K,
    V,
    Out,
    Lse,
    sm_scale,
    stride_qz,
    stride_qh,
    stride_qm,
    stride_qk,
    stride_kz,
    stride_kh,
    stride_kn,
    stride_kk,
    stride_vz,
    stride_vh,
    stride_vn,
    stride_vk,
    stride_oz,
    stride_oh,
    stride_om,
    stride_ok,
    seqlen_q,
    seqlen_k,
    BLOCK_M: tl.constexpr,
    BLOCK_N: tl.constexpr,
    HEAD_DIM: tl.constexpr,
    CAUSAL: tl.constexpr,
):
    start_m = tl.program_id(0)
    off_hz = tl.program_id(1)
    q_off = off_hz * stride_qh
    k_off = off_hz * stride_kh
    v_off = off_hz * stride_vh
    offs_m = start_m * BLOCK_M + tl.arange(0, BLOCK_M)
    offs_d = tl.arange(0, HEAD_DIM)
    offs_n = tl.arange(0, BLOCK_N)
    q_ptrs = Q + q_off + offs_m[:, None] * stride_qm + offs_d[None, :] * stride_qk
    k_ptrs = K + k_off + offs_d[:, None] * stride_kk + offs_n[None, :] * stride_kn
    v_ptrs = V + v_off + offs_n[:, None] * stride_vn + offs_d[None, :] * stride_vk
    m_i = tl.full([BLOCK_M], float("-inf"), dtype=tl.float32)
    l_i = tl.zeros([BLOCK_M], dtype=tl.float32) + 1.0
    acc = tl.zeros([BLOCK_M, HEAD_DIM], dtype=tl.float32)
    q = tl.load(q_ptrs)
    acc, l_i, m_i = _attn_fwd_inner(
        acc,
        l_i,
        m_i,
        q,
        k_ptrs,
        v_ptrs,
        sm_scale,
        stride_kn,
        stride_vn,
        start_m,
        seqlen_k,
        BLOCK_M,
        BLOCK_N,
        HEAD_DIM,
        CAUSAL,
    )
    acc = acc / l_i[:, None]
    lse = m_i + tl.math.log2(l_i) / 1.4426950408889634
    o_ptrs = (
        Out
        + off_hz * stride_oh
        + offs_m[:, None] * stride_om
        + offs_d[None, :] * stride_ok
    )
    tl.store(o_ptrs, acc.to(Out.dtype.element_ty))
    tl.store(Lse + off_hz * seqlen_q + offs_m, lse)

# config = {"BLOCK_M": 256, "BLOCK_N": 64, "HEAD_DIM": 64, "arch": "sm_100", "causal": true, "dtype": "bf16", "num_stages": 2, "num_warps": 16}
# arch = sm_100


// ===== COMPILED SASS (sm_100a) =====

	.target	sm_100a

	.elftype	@"ET_EXEC"


//--------------------- .note.nv.tkinfo           --------------------------
	.section	.note.nv.tkinfo,"",@"SHT_NOTE"
	.sectionflags	@"SHF_NOTE_NV_TKINFO"
	.tkinfo
        /*0018*/ 	.word	0x00000081
        /*0030*/ 	.string	""
        /*0030*/ 	.string	"ptxas-blackwell"
        /*0030*/ 	.string	"Cuda compilation tools, release 12.9, V12.9.86"
        /*0030*/ 	.string	"Build cuda_12.9.r12.9/compiler.36037853_0"
        /*0030*/ 	.string	"-v  -suppress-debug-info  -lineinfo  -arch sm_100a "



//--------------------- .note.nv.cuver            --------------------------
	.section	.note.nv.cuver,"",@"SHT_NOTE"
	.sectionflags	@"SHF_NOTE_NV_CUVER"
        /*0018*/ 	.short	0x0001
        /*001a*/ 	.short	0x0064
        /*001c*/ 	.short	0x0001
        /*001e*/ 	.short	0x0000
        /*0020*/ 	.short	0x0001
        /*0022*/ 	.short	0x0000


//--------------------- .nv.info                  --------------------------
	.section	.nv.info,"",@"SHT_CUDA_INFO"
	.align	4


	//----- nvinfo : EIATTR_REGCOUNT
	.align		4
        /*0000*/ 	.byte	0x04, 0x2f
        /*0002*/ 	.short	(.L_2 - .L_1)
	.align		4
.L_1:
        /*0004*/ 	.word	index@(attn_fwd)
        /*0008*/ 	.word	0x00000080


	//----- nvinfo : EIATTR_FRAME_SIZE
	.align		4
.L_2:
        /*000c*/ 	.byte	0x04, 0x11
        /*000e*/ 	.short	(.L_4 - .L_3)
	.align		4
.L_3:
        /*0010*/ 	.word	index@(attn_fwd)
        /*0014*/ 	.word	0x00000028


	//----- nvinfo : EIATTR_MIN_STACK_SIZE
	.align		4
.L_4:
        /*0018*/ 	.byte	0x04, 0x12
        /*001a*/ 	.short	(.L_6 - .L_5)
	.align		4
.L_5:
        /*001c*/ 	.word	index@(attn_fwd)
        /*0020*/ 	.word	0x00000028
.L_6:


//--------------------- .nv.info.attn_fwd         --------------------------
	.section	.nv.info.attn_fwd,"",@"SHT_CUDA_INFO"
	.sectionflags	@""
	.align	4


	//----- nvinfo : EIATTR_CUDA_API_VERSION
	.align		4
        /*0000*/ 	.byte	0x04, 0x37
        /*0002*/ 	.short	(.L_8 - .L_7)
.L_7:
        /*0004*/ 	.word	0x00000081


	//----- nvinfo : EIATTR_KPARAM_INFO
	.align		4
.L_8:
        /*0008*/ 	.byte	0x04, 0x17
        /*000a*/ 	.short	(.L_10 - .L_9)
.L_9:
        /*000c*/ 	.word	0x00000000
        /*0010*/ 	.short	0x0019
        /*0012*/ 	.short	0x0080
        /*0014*/ 	.byte	0x00, 0xf4, 0x21, 0x00


	//----- nvinfo : EIATTR_KPARAM_INFO
	.align		4
.L_10:
        /*0018*/ 	.byte	0x04, 0x17
        /*001a*/ 	.short	(.L_12 - .L_11)
.L_11:
        /*001c*/ 	.word	0x00000000
        /*0020*/ 	.short	0x0018
        /*0022*/ 	.short	0x0078
        /*0024*/ 	.byte	0x00, 0xf4, 0x21, 0x00


	//----- nvinfo : EIATTR_KPARAM_INFO
	.align		4
.L_12:
        /*0028*/ 	.byte	0x04, 0x17
        /*002a*/ 	.short	(.L_14 - .L_13)
.L_13:
        /*002c*/ 	.word	0x00000000
        /*0030*/ 	.short	0x0017
        /*0032*/ 	.short	0x0070
        /*0034*/ 	.byte	0x00, 0xf0, 0x11, 0x00


	//----- nvinfo : EIATTR_KPARAM_INFO
	.align		4
.L_14:
        /*0038*/ 	.byte	0x04, 0x17
        /*003a*/ 	.short	(.L_16 - .L_15)
.L_15:
        /*003c*/ 	.word	0x00000000
        /*0040*/ 	.short	0x0016
        /*0042*/ 	.short	0x006c
        /*0044*/ 	.byte	0x00, 0xf0, 0x11, 0x00


	//----- nvinfo : EIATTR_KPARAM_INFO
	.align		4
.L_16:
        /*0048*/ 	.byte	0x04, 0x17
        /*004a*/ 	.short	(.L_18 - .L_17)
.L_17:
        /*004c*/ 	.word	0x00000000
        /*0050*/ 	.short	0x0015
        /*0052*/ 	.short	0x0068
        /*0054*/ 	.byte	0x00, 0xf0, 0x11, 0x00


	//----- nvinfo : EIATTR_KPARAM_INFO
	.align		4
.L_18:
        /*0058*/ 	.byte	0x04, 0x17
        /*005a*/ 	.short	(.L_20 - .L_19)
.L_19:
        /*005c*/ 	.word	0x00000000
        /*0060*/ 	.short	0x0014
        /*0062*/ 	.short	0x0064
        /*0064*/ 	.byte	0x00, 0xf0, 0x11, 0x00


	//----- nvinfo : EIATTR_KPARAM_INFO
	.align		4
.L_20:
        /*0068*/ 	.byte	0x04, 0x17
        /*006a*/ 	.short	(.L_22 - .L_21)
.L_21:
        /*006c*/ 	.word	0x00000000
        /*0070*/ 	.short	0x0013
        /*0072*/ 	.short	0x0060
        /*0074*/ 	.byte	0x00, 0xf0, 0x11, 0x00


	//----- nvinfo : EIATTR_KPARAM_INFO
	.align		4
.L_22:
        /*0078*/ 	.byte	0x04, 0x17
        /*007a*/ 	.short	(.L_24 - .L_23)
.L_23:
        /*007c*/ 	.word	0x00000000
        /*0080*/ 	.short	0x0012
        /*0082*/ 	.short	0x005c
        /*0084*/ 	.byte	0x00, 0xf0, 0x11, 0x00


	//----- nvinfo : EIATTR_KPARAM_INFO
	.align		4
.L_24:
        /*0088*/ 	.byte	0x04, 0x17
        /*008a*/ 	.short	(.L_26 - .L_25)
.L_25:
        /*008c*/ 	.word	0x00000000
        /*0090*/ 	.short	0x0011
        /*0092*/ 	.short	0x0058
        /*0094*/ 	.byte	0x00, 0xf0, 0x11, 0x00


	//----- nvinfo : EIATTR_KPARAM_INFO
	.align		4
.L_26:
        /*0098*/ 	.byte	0x04, 0x17
        /*009a*/ 	.short	(.L_28 - .L_27)
.L_27:
        /*009c*/ 	.word	0x00000000
        /*00a0*/ 	.short	0x0010
        /*00a2*/ 	.short	0x0054
        /*00a4*/ 	.byte	0x00, 0xf0, 0x11, 0x00


	//----- nvinfo : EIATTR_KPARAM_INFO
	.align		4
.L_28:
        /*00a8*/ 	.byte	0x04, 0x17
        /*00aa*/ 	.short	(.L_30 - .L_29)
.L_29:
        /*00ac*/ 	.word	0x00000000
        /*00b0*/ 	.short	0x000f
        /*00b2*/ 	.short	0x0050
        /*00b4*/ 	.byte	0x00, 0xf0, 0x11, 0x00


	//----- nvinfo : EIATTR_KPARAM_INFO
	.align		4
.L_30:
        /*00b8*/ 	.byte	0x04, 0x17
        /*00ba*/ 	.short	(.L_32 - .L_31)
.L_31:
        /*00bc*/ 	.word	0x00000000
        /*00c0*/ 	.short	0x000e
        /*00c2*/ 	.short	0x004c
        /*00c4*/ 	.byte	0x00, 0xf0, 0x11, 0x00


	//----- nvinfo : EIATTR_KPARAM_INFO
	.align		4
.L_32:
        /*00c8*/ 	.byte	0x04, 0x17
        /*00ca*/ 	.short	(.L_34 - .L_33)
.L_33:
        /*00cc*/ 	.word	0x00000000
        /*00d0*/ 	.short	0x000d
        /*00d2*/ 	.short	0x0048
        /*00d4*/ 	.byte	0x00, 0xf0, 0x11, 0x00


	//----- nvinfo : EIATTR_KPARAM_INFO
	.align		4
.L_34:
        /*00d8*/ 	.byte	0x04, 0x17
        /*00da*/ 	.short	(.L_36 - .L_35)
.L_35:
        /*00dc*/ 	.word	0x00000000
        /*00e0*/ 	.short	0x000c
        /*00e2*/ 	.short	0x0044
        /*00e4*/ 	.byte	0x00, 0xf0, 0x11, 0x00


	//----- nvinfo : EIATTR_KPARAM_INFO
	.align		4
.L_36:
        /*00e8*/ 	.byte	0x04, 0x17
        /*00ea*/ 	.short	(.L_38 - .L_37)
.L_37:
        /*00ec*/ 	.word	0x00000000
        /*00f0*/ 	.short	0x000b
        /*00f2*/ 	.short	0x0040
        /*00f4*/ 	.byte	0x00, 0xf0, 0x11, 0x00


	//----- nvinfo : EIATTR_KPARAM_INFO
	.align		4
.L_38:
        /*00f8*/ 	.byte	0x04, 0x17
        /*00fa*/ 	.short	(.L_40 - .L_39)
.L_39:
        /*00fc*/ 	.word	0x00000000
        /*0100*/ 	.short	0x000a
        /*0102*/ 	.short	0x003c
        /*0104*/ 	.byte	0x00, 0xf0, 0x11, 0x00


	//----- nvinfo : EIATTR_KPARAM_INFO
	.align		4
.L_40:
        /*0108*/ 	.byte	0x04, 0x17
        /*010a*/ 	.short	(.L_42 - .L_41)
.L_41:
        /*010c*/ 	.word	0x00000000
        /*0110*/ 	.short	0x0009
        /*0112*/ 	.short	0x0038
        /*0114*/ 	.byte	0x00, 0xf0, 0x11, 0x00


	//----- nvinfo : EIATTR_KPARAM_INFO
	.align		4
.L_42:
        /*0118*/ 	.byte	0x04, 0x17
        /*011a*/ 	.short	(.L_44 - .L_43)
.L_43:
        /*011c*/ 	.word	0x00000000
        /*0120*/ 	.short	0x0008
        /*0122*/ 	.short	0x0034
        /*0124*/ 	.byte	0x00, 0xf0, 0x11, 0x00


	//----- nvinfo : EIATTR_KPARAM_INFO
	.align		4
.L_44:
        /*0128*/ 	.byte	0x04, 0x17
        /*012a*/ 	.short	(.L_46 - .L_45)
.L_45:
        /*012c*/ 	.word	0x00000000
        /*0130*/ 	.short	0x0007
        /*0132*/ 	.short	0x0030
        /*0134*/ 	.byte	0x00, 0xf0, 0x11, 0x00


	//----- nvinfo : EIATTR_KPARAM_INFO
	.align		4
.L_46:
        /*0138*/ 	.byte	0x04, 0x17
        /*013a*/ 	.short	(.L_48 - .L_47)
.L_47:
        /*013c*/ 	.word	0x00000000
        /*0140*/ 	.short	0x0006
        /*0142*/ 	.short	0x002c
        /*0144*/ 	.byte	0x00, 0xf0, 0x11, 0x00


	//----- nvinfo : EIATTR_KPARAM_INFO
	.align		4
.L_48:
        /*0148*/ 	.byte	0x04, 0x17
        /*014a*/ 	.short	(.L_50 - .L_49)
.L_49:
        /*014c*/ 	.word	0x00000000
        /*0150*/ 	.short	0x0005
        /*0152*/ 	.short	0x0028
        /*0154*/ 	.byte	0x00, 0xf0, 0x11, 0x00


	//----- nvinfo : EIATTR_KPARAM_INFO
	.align		4
.L_50:
        /*0158*/ 	.byte	0x04, 0x17
        /*015a*/ 	.short	(.L_52 - .L_51)
.L_51:
        /*015c*/ 	.word	0x00000000
        /*0160*/ 	.short	0x0004
        /*0162*/ 	.short	0x0020
        /*0164*/ 	.byte	0x00, 0xf4, 0x21, 0x00


	//----- nvinfo : EIATTR_KPARAM_INFO
	.align		4
.L_52:
        /*0168*/ 	.byte	0x04, 0x17
        /*016a*/ 	.short	(.L_54 - .L_53)
.L_53:
        /*016c*/ 	.word	0x00000000
        /*0170*/ 	.short	0x0003
        /*0172*/ 	.short	0x0018
        /*0174*/ 	.byte	0x00, 0xf4, 0x21, 0x00


	//----- nvinfo : EIATTR_KPARAM_INFO
	.align		4
.L_54:
        /*0178*/ 	.byte	0x04, 0x17
        /*017a*/ 	.short	(.L_56 - .L_55)
.L_55:
        /*017c*/ 	.word	0x00000000
        /*0180*/ 	.short	0x0002
        /*0182*/ 	.short	0x0010
        /*0184*/ 	.byte	0x00, 0xf4, 0x21, 0x00


	//----- nvinfo : EIATTR_KPARAM_INFO
	.align		4
.L_56:
        /*0188*/ 	.byte	0x04, 0x17
        /*018a*/ 	.short	(.L_58 - .L_57)
.L_57:
        /*018c*/ 	.word	0x00000000
        /*0190*/ 	.short	0x0001
        /*0192*/ 	.short	0x0008
        /*0194*/ 	.byte	0x00, 0xf4, 0x21, 0x00


	//----- nvinfo : EIATTR_KPARAM_INFO
	.align		4
.L_58:
        /*0198*/ 	.byte	0x04, 0x17
        /*019a*/ 	.short	(.L_60 - .L_59)
.L_59:
        /*019c*/ 	.word	0x00000000
        /*01a0*/ 	.short	0x0000
        /*01a2*/ 	.short	0x0000
        /*01a4*/ 	.byte	0x00, 0xf4, 0x21, 0x00


	//----- nvinfo : EIATTR_SPARSE_MMA_MASK
	.align		4
.L_60:
        /*01a8*/ 	.byte	0x03, 0x50
        /*01aa*/ 	.short	0x0000


	//----- nvinfo : EIATTR_MAXREG_COUNT
	.align		4
        /*01ac*/ 	.byte	0x03, 0x1b
        /*01ae*/ 	.short	0x0080


	//----- nvinfo : EIATTR_NUM_BARRIERS
	.align		4
        /*01b0*/ 	.byte	0x02, 0x4c
        /*01b2*/ 	.byte	0x01
	.zero		1


	//----- nvinfo : EIATTR_ANNOTATIONS
	.align		4
        /*01b4*/ 	.byte	0x04, 0x55
        /*01b6*/ 	.short	(.L_62 - .L_61)


	//   ....[0]....
.L_61:
        /*01b8*/ 	.word	0x00000001
        /*01bc*/ 	.byte	0xe0, 0x11, 0x00, 0x00, 0x01, 0x00, 0x00, 0x00, 0x70, 0x12, 0x00, 0x00, 0x01, 0x00, 0x00, 0x00
        /*01cc*/ 	.byte	0x30, 0x13, 0x00, 0x00, 0x01, 0x00, 0x00, 0x00, 0x70, 0x13, 0x00, 0x00, 0x01, 0x00, 0x00, 0x00
        /*01dc*/ 	.byte	0x90, 0x14, 0x00, 0x00, 0x01, 0x00, 0x00, 0x00, 0x00, 0x16, 0x00, 0x00, 0x01, 0x00, 0x00, 0x00
        /*01ec*/ 	.byte	0x10, 0x16, 0x00, 0x00, 0x01, 0x00, 0x00, 0x00, 0x20, 0x16, 0x00, 0x00, 0x01, 0x00, 0x00, 0x00
        /*01fc*/ 	.byte	0x30, 0x16, 0x00, 0x00, 0x01, 0x00, 0x00, 0x00, 0x40, 0x16, 0x00, 0x00


	//----- nvinfo : EIATTR_COOP_GROUP_MASK_REGIDS
	.align		4
.L_62:
        /*0208*/ 	.byte	0x04, 0x29
        /*020a*/ 	.short	(.L_64 - .L_63)


	//   ....[0]....
.L_63:
        /*020c*/ 	.word	0xffffffff


	//   ....[1]....
        /*0210*/ 	.word	0xffffffff


	//   ....[2]....
        /*0214*/ 	.word	0xffffffff


	//   ....[3]....
        /*0218*/ 	.word	0xffffffff


	//   ....[4]....
        /*021c*/ 	.word	0xffffffff


	//   ....[5]....
        /*0220*/ 	.word	0xffffffff


	//   ....[6]....
        /*0224*/ 	.word	0xffffffff


	//   ....[7]....
        /*0228*/ 	.word	0xffffffff


	//----- nvinfo : EIATTR_COOP_GROUP_INSTR_OFFSETS
	.align		4
.L_64:
        /*022c*/ 	.byte	0x04, 0x28
        /*022e*/ 	.short	(.L_66 - .L_65)


	//   ....[0]....
.L_65:
        /*0230*/ 	.word	0x000026b0


	//   ....[1]....
        /*0234*/ 	.word	0x000027f0


	//   ....[2]....
        /*0238*/ 	.word	0x00002800


	//   ....[3]....
        /*023c*/ 	.word	0x00002820


	//   ....[4]....
        /*0240*/ 	.word	0x00003600


	//   ....[5]....
        /*0244*/ 	.word	0x00003610


	//   ....[6]....
        /*0248*/ 	.word	0x000036b0


	//   ....[7]....
        /*024c*/ 	.word	0x000036d0


	//----- nvinfo : EIATTR_VRC_CTA_INIT_COUNT
	.align		4
.L_66:
        /*0250*/ 	.byte	0x02, 0x4a
	.zero		1
	.zero		1


	//----- nvinfo : EIATTR_EXIT_INSTR_OFFSETS
	.align		4
        /*0254*/ 	.byte	0x04, 0x1c
        /*0256*/ 	.short	(.L_68 - .L_67)


	//   ....[0]....
.L_67:
        /*0258*/ 	.word	0x00005130


	//   ....[1]....
        /*025c*/ 	.word	0x00005160


	//----- nvinfo : EIATTR_REQNTID
	.align		4
.L_68:
        /*0260*/ 	.byte	0x04, 0x10
        /*0262*/ 	.short	(.L_70 - .L_69)
.L_69:
        /*0264*/ 	.word	0x00000200
        /*0268*/ 	.word	0x00000001
        /*026c*/ 	.word	0x00000001


	//----- nvinfo : EIATTR_CBANK_PARAM_SIZE
	.align		4
.L_70:
        /*0270*/ 	.byte	0x03, 0x19
        /*0272*/ 	.short	0x0088


	//----- nvinfo : EIATTR_PARAM_CBANK
	.align		4
        /*0274*/ 	.byte	0x04, 0x0a
        /*0276*/ 	.short	(.L_72 - .L_71)
	.align		4
.L_71:
        /*0278*/ 	.word	index@(.nv.constant0.attn_fwd)
        /*027c*/ 	.short	0x0380
        /*027e*/ 	.short	0x0088


	//----- nvinfo : EIATTR_SW_WAR
	.align		4
.L_72:
        /*0280*/ 	.byte	0x04, 0x36
        /*0282*/ 	.short	(.L_74 - .L_73)
.L_73:
        /*0284*/ 	.word	0x00000008
.L_74:


//--------------------- .nv.compat                --------------------------
	.section	.nv.compat,"",@"SHT_CUDA_COMPAT_INFO"
	.align	4
        /*0000*/ 	.byte	0x02, 0x02, 0x01, 0x00, 0x02, 0x05, 0x05, 0x00, 0x02, 0x03, 0x00, 0x00, 0x02, 0x06, 0x01, 0x00


//--------------------- .nv.callgraph             --------------------------
	.section	.nv.callgraph,"",@"SHT_CUDA_CALLGRAPH"
	.align	4
	.sectionentsize	8
	.align		4
        /*0000*/ 	.word	0x00000000
	.align		4
        /*0004*/ 	.word	0xffffffff
	.align		4
        /*0008*/ 	.word	0x00000000
	.align		4
        /*000c*/ 	.word	0xfffffffe
	.align		4
        /*0010*/ 	.word	0x00000000
	.align		4
        /*0014*/ 	.word	0xfffffffd
	.align		4
        /*0018*/ 	.word	0x00000000
	.align		4
        /*001c*/ 	.word	0xfffffffc


//--------------------- .nv.constant4             --------------------------
	.section	.nv.constant4,"a",@progbits
	.align	8
	.align		8
.nv.constant4:
        /*0000*/ 	.dword	_$_str


//--------------------- .text.attn_fwd            --------------------------
	.section	.text.attn_fwd,"ax",@progbits
	.align	128
        .global         attn_fwd
        .type           attn_fwd,@function
        .size           attn_fwd,(.L_x_3 - attn_fwd)
        .other          attn_fwd,@"STO_CUDA_ENTRY STV_DEFAULT"
attn_fwd:
.text.attn_fwd:
[----:B------:R-:W0:Y:S01]  /*0000*/  LDC R1, c[0x0][0x37c] ;  /* 0x0000df00ff017b82 */ /* 0x000e220000000800 */
[----:B------:R-:W1:Y:S07]  /*0010*/  S2R R3, SR_TID.X ;  /* 0x0000000000037919 */ /* 0x000e6e0000002100 */
[----:B------:R-:W2:Y:S01]  /*0020*/  S2UR UR9, SR_CTAID.Y ;  /* 0x00000000000979c3 */ /* 0x000ea20000002600 */
[----:B------:R-:W2:Y:S01]  /*0030*/  LDCU.64 UR4, c[0x0][0x3b0] ;  /* 0x00007600ff0477ac */ /* 0x000ea20008000a00 */
[----:B0-----:R-:W-:Y:S01]  /*0040*/  VIADD R1, R1, 0xffffffd8 ;  /* 0xffffffd801017836 */ /* 0x001fe20000000000 */
[----:B------:R-:W0:Y:S01]  /*0050*/  S2R R0, SR_CTAID.X ;  /* 0x0000000000007919 */ /* 0x000e220000002500 */
[----:B------:R-:W3:Y:S04]  /*0060*/  LDCU.64 UR14, c[0x0][0x358] ;  /* 0x00006b00ff0e77ac */ /* 0x000ee80008000a00 */
[----:B------:R-:W4:Y:S08]  /*0070*/  LDC R8, c[0x0][0x3b8] ;  /* 0x0000ee00ff087b82 */ /* 0x000f300000000800 */
[----:B------:R-:W5:Y:S01]  /*0080*/  LDC.64 R10, c[0x0][0x380] ;  /* 0x0000e000ff0a7b82 */ /* 0x000f620000000a00 */
[----:B--2---:R-:W-:-:S04]  /*0090*/  UIMAD UR4, UR9, UR4, URZ ;  /* 0x00000004090472a4 */ /* 0x004fc8000f8e02ff */
[----:B------:R-:W-:Y:S01]  /*00a0*/  USHF.L.U32 UR6, UR4, 0x1, URZ ;  /* 0x0000000104067899 */ /* 0x000fe200080006ff */
[----:B-1----:R-:W-:Y:S02]  /*00b0*/  SHF.R.U32.HI R7, RZ, 0x8, R3 ;  /* 0x00000008ff077819 */ /* 0x002fe40000011603 */
[----:B0-----:R-:W-:Y:S02]  /*00c0*/  PRMT R2, R3, 0x6540, R0 ;  /* 0x0000654003027816 */ /* 0x001fe40000000000 */
[----:B------:R-:W-:-:S03]  /*00d0*/  SGXT.U32 R7, R7, 0x1 ;  /* 0x000000010707781a */ /* 0x000fc60000000000 */
[----:B------:R-:W-:Y:S01]  /*00e0*/  IMAD R0, R2, UR5, RZ ;  /* 0x0000000502007c24 */ /* 0x000fe2000f8e02ff */
[----:B------:R-:W-:Y:S01]  /*00f0*/  UIMAD.WIDE UR4, UR4, 0x2, URZ ;  /* 0x00000002040478a5 */ /* 0x000fe2000f8e02ff */
[----:B----4-:R-:W-:Y:S02]  /*0100*/  IMAD R7, R7, R8, RZ ;  /* 0x0000000807077224 */ /* 0x010fe400078e02ff */
[C---:B------:R-:W-:Y:S02]  /*0110*/  IMAD.SHL.U32 R5, R0.reuse, 0x2, RZ ;  /* 0x0000000200057824 */ /* 0x040fe400078e00ff */
[----:B------:R-:W-:-:S03]  /*0120*/  IMAD.HI R0, R0, 0x2, RZ ;  /* 0x0000000200007827 */ /* 0x000fc600078e02ff */
[----:B-----5:R-:W-:Y:S01]  /*0130*/  IADD3 R4, P0, P1, R5, UR6, R10 ;  /* 0x0000000605047c10 */ /* 0x020fe2000f91e00a */
[----:B------:R-:W-:-:S03]  /*0140*/  IMAD R5, R8, 0x2, R7 ;  /* 0x0000000208057824 */ /* 0x000fc600078e0207 */
[----:B------:R-:W-:Y:S01]  /*0150*/  IADD3.X R0, PT, PT, R0, UR5, R11, P0, P1 ;  /* 0x0000000500007c10 */ /* 0x000fe200087e240b */
[C---:B------:R-:W-:Y:S01]  /*0160*/  IMAD R9, R8.reuse, 0x2, R5 ;  /* 0x0000000208097824 */ /* 0x040fe200078e0205 */
[-C--:B------:R-:W-:Y:S02]  /*0170*/  LEA R10, P0, R7, R4.reuse, 0x1 ;  /* 0x00000004070a7211 */ /* 0x080fe400078008ff */
[----:B------:R-:W-:Y:S02]  /*0180*/  LEA R12, P1, R5, R4, 0x1 ;  /* 0x00000004050c7211 */ /* 0x000fe400078208ff */
[----:B------:R-:W-:Y:S01]  /*0190*/  LEA.HI.X.SX32 R11, R7, R0, 0x1, P0 ;  /* 0x00000000070b7211 */ /* 0x000fe200000f0eff */
[C---:B------:R-:W-:Y:S01]  /*01a0*/  IMAD R7, R8.reuse, 0x2, R9 ;  /* 0x0000000208077824 */ /* 0x040fe200078e0209 */
[----:B------:R-:W-:Y:S02]  /*01b0*/  LEA R14, P0, R9, R4, 0x1 ;  /* 0x00000004090e7211 */ /* 0x000fe400078008ff */
[-C--:B------:R-:W-:Y:S01]  /*01c0*/  LEA.HI.X.SX32 R13, R5, R0.reuse, 0x1, P1 ;  /* 0x00000000050d7211 */ /* 0x080fe200008f0eff */
[----:B---3--:R-:W2:Y:S01]  /*01d0*/  LDG.E.U16 R2, desc[UR14][R10.64] ;  /* 0x0000000e0a027981 */ /* 0x008ea2000c1e1500 */
[----:B------:R-:W-:Y:S01]  /*01e0*/  LEA.HI.X.SX32 R15, R9, R0, 0x1, P0 ;  /* 0x00000000090f7211 */ /* 0x000fe200000f0eff */
[C---:B------:R-:W-:Y:S01]  /*01f0*/  IMAD R9, R8.reuse, 0x2, R7 ;  /* 0x0000000208097824 */ /* 0x040fe200078e0207 */
[-C--:B------:R-:W-:Y:S01]  /*0200*/  LEA R16, P0, R7, R4.reuse, 0x1 ;  /* 0x0000000407107211 */ /* 0x080fe200078008ff */
[----:B------:R0:W3:Y:S03]  /*0210*/  LDG.E.U16 R5, desc[UR14][R12.64] ;  /* 0x0000000e0c057981 */ /* 0x0000e6000c1e1500 */
[----:B------:R-:W-:Y:S01]  /*0220*/  LEA R18, P1, R9, R4, 0x1 ;  /* 0x0000000409127211 */ /* 0x000fe200078208ff */
[----:B------:R1:W4:Y:S01]  /*0230*/  LDG.E.U16 R6, desc[UR14][R14.64] ;  /* 0x0000000e0e067981 */ /* 0x000322000c1e1500 */
[----:B------:R-:W-:-:S02]  /*0240*/  LEA R21, R8, R9, 0x1 ;  /* 0x0000000908157211 */ /* 0x000fc400078e08ff */
[-C--:B------:R-:W-:Y:S02]  /*0250*/  LEA.HI.X.SX32 R17, R7, R0.reuse, 0x1, P0 ;  /* 0x0000000007117211 */ /* 0x080fe400000f0eff */
[----:B------:R-:W-:Y:S01]  /*0260*/  LEA.HI.X.SX32 R19, R9, R0, 0x1, P1 ;  /* 0x0000000009137211 */ /* 0x000fe200008f0eff */
[C---:B------:R-:W-:Y:S01]  /*0270*/  IMAD R9, R8.reuse, 0x2, R21 ;  /* 0x0000000208097824 */ /* 0x040fe200078e0215 */
[C---:B------:R-:W-:Y:S01]  /*0280*/  LEA R20, P0, R21.reuse, R4, 0x1 ;  /* 0x0000000415147211 */ /* 0x040fe200078008ff */
[----:B------:R5:W3:Y:S03]  /*0290*/  LDG.E.U16 R7, desc[UR14][R16.64] ;  /* 0x0000000e10077981 */ /* 0x000ae6000c1e1500 */
[----:B------:R-:W-:Y:S01]  /*02a0*/  LEA.HI.X.SX32 R21, R21, R0, 0x1, P0 ;  /* 0x0000000015157211 */ /* 0x000fe200000f0eff */
[C---:B0-----:R-:W-:Y:S01]  /*02b0*/  IMAD R13, R8.reuse, 0x2, R9 ;  /* 0x00000002080d7824 */ /* 0x041fe200078e0209 */
[C---:B------:R-:W-:Y:S01]  /*02c0*/  LEA R10, P0, R9.reuse, R4, 0x1 ;  /* 0x00000004090a7211 */ /* 0x040fe200078008ff */
[----:B------:R-:W3:Y:S03]  /*02d0*/  LDG.E.U16 R24, desc[UR14][R18.64] ;  /* 0x0000000e12187981 */ /* 0x000ee6000c1e1500 */
[----:B------:R-:W-:Y:S01]  /*02e0*/  LEA.HI.X.SX32 R11, R9, R0, 0x1, P0 ;  /* 0x00000000090b7211 */ /* 0x000fe200000f0eff */
[C---:B------:R-:W-:Y:S01]  /*02f0*/  IMAD R9, R8.reuse, 0x2, R13 ;  /* 0x0000000208097824 */ /* 0x040fe200078e020d */
[-C--:B------:R-:W-:Y:S01]  /*0300*/  LEA R12, P0, R13, R4.reuse, 0x1 ;  /* 0x000000040d0c7211 */ /* 0x080fe200078008ff */
[----:B------:R0:W4:Y:S02]  /*0310*/  LDG.E.U16 R26, desc[UR14][R20.64] ;  /* 0x0000000e141a7981 */ /* 0x000124000c1e1500 */
[----:B------:R-:W-:Y:S01]  /*0320*/  IMAD R23, R8, 0x2, R9 ;  /* 0x0000000208177824 */ /* 0x000fe200078e0209 */
[----:B-1----:R-:W-:Y:S01]  /*0330*/  LEA R14, P1, R9, R4, 0x1 ;  /* 0x00000004090e7211 */ /* 0x002fe200078208ff */
[----:B------:R1:W4:Y:S01]  /*0340*/  LDG.E.U16 R28, desc[UR14][R10.64] ;  /* 0x0000000e0a1c7981 */ /* 0x000322000c1e1500 */
[----:B------:R-:W-:-:S02]  /*0350*/  LEA.HI.X.SX32 R13, R13, R0, 0x1, P0 ;  /* 0x000000000d0d7211 */ /* 0x000fc400000f0eff */
[----:B------:R-:W-:Y:S01]  /*0360*/  LEA.HI.X.SX32 R15, R9, R0, 0x1, P1 ;  /* 0x00000000090f7211 */ /* 0x000fe200008f0eff */
[C---:B------:R-:W-:Y:S01]  /*0370*/  IMAD R9, R8.reuse, 0x2, R23 ;  /* 0x0000000208097824 */ /* 0x040fe200078e0217 */
[C---:B-----5:R-:W-:Y:S01]  /*0380*/  LEA R16, P0, R23.reuse, R4, 0x1 ;  /* 0x0000000417107211 */ /* 0x060fe200078008ff */
[----:B------:R5:W4:Y:S02]  /*0390*/  LDG.E.U16 R30, desc[UR14][R12.64] ;  /* 0x0000000e0c1e7981 */ /* 0x000b24000c1e1500 */
[----:B0-----:R-:W-:Y:S01]  /*03a0*/  IMAD R21, R8, 0x2, R9 ;  /* 0x0000000208157824 */ /* 0x001fe200078e0209 */
[----:B------:R-:W-:Y:S01]  /*03b0*/  LEA.HI.X.SX32 R17, R23, R0, 0x1, P0 ;  /* 0x0000000017117211 */ /* 0x000fe200000f0eff */
[----:B------:R-:W4:Y:S01]  /*03c0*/  LDG.E.U16 R31, desc[UR14][R14.64] ;  /* 0x0000000e0e1f7981 */ /* 0x000f22000c1e1500 */
[----:B------:R-:W-:-:S03]  /*03d0*/  LEA R18, P0, R9, R4, 0x1 ;  /* 0x0000000409127211 */ /* 0x000fc600078008ff */
[----:B------:R0:W4:Y:S01]  /*03e0*/  LDG.E.U16 R32, desc[UR14][R16.64] ;  /* 0x0000000e10207981 */ /* 0x000122000c1e1500 */
[----:B------:R-:W-:Y:S02]  /*03f0*/  LEA.HI.X.SX32 R19, R9, R0, 0x1, P0 ;  /* 0x0000000009137211 */ /* 0x000fe400000f0eff */
[C---:B------:R-:W-:Y:S02]  /*0400*/  LEA R9, R8.reuse, R21, 0x1 ;  /* 0x0000001508097211 */ /* 0x040fe400078e08ff */
[-C--:B-1----:R-:W-:Y:S01]  /*0410*/  LEA R10, P0, R21, R4.reuse, 0x1 ;  /* 0x00000004150a7211 */ /* 0x082fe200078008ff */
[----:B------:R-:W4:Y:S01]  /*0420*/  LDG.E.U16 R33, desc[UR14][R18.64] ;  /* 0x0000000e12217981 */ /* 0x000f22000c1e1500 */
[----:B------:R-:W-:Y:S01]  /*0430*/  LEA R20, P1, R9, R4, 0x1 ;  /* 0x0000000409147211 */ /* 0x000fe200078208ff */
[C---:B------:R-:W-:Y:S01]  /*0440*/  IMAD R23, R8.reuse, 0x2, R9 ;  /* 0x0000000208177824 */ /* 0x040fe200078e0209 */
[-C--:B------:R-:W-:Y:S02]  /*0450*/  LEA.HI.X.SX32 R11, R21, R0.reuse, 0x1, P0 ;  /* 0x00000000150b7211 */ /* 0x080fe400000f0eff */
[----:B------:R-:W-:Y:S01]  /*0460*/  LEA.HI.X.SX32 R21, R9, R0, 0x1, P1 ;  /* 0x0000000009157211 */ /* 0x000fe200008f0eff */
[C---:B------:R-:W-:Y:S01]  /*0470*/  IMAD R9, R8.reuse, 0x2, R23 ;  /* 0x0000000208097824 */ /* 0x040fe200078e0217 */
[C---:B-----5:R-:W-:Y:S01]  /*0480*/  LEA R12, P0, R23.reuse, R4, 0x1 ;  /* 0x00000004170c7211 */ /* 0x060fe200078008ff */
[----:B------:R1:W5:Y:S02]  /*0490*/  LDG.E.U16 R34, desc[UR14][R10.64] ;  /* 0x0000000e0a227981 */ /* 0x000364000c1e1500 */
[C---:B0-----:R-:W-:Y:S01]  /*04a0*/  IMAD R17, R8.reuse, 0x2, R9 ;  /* 0x0000000208117824 */ /* 0x041fe200078e0209 */
[----:B------:R-:W-:Y:S01]  /*04b0*/  LEA.HI.X.SX32 R13, R23, R0, 0x1, P0 ;  /* 0x00000000170d7211 */ /* 0x000fe200000f0eff */
[----:B------:R0:W5:Y:S01]  /*04c0*/  LDG.E.U16 R35, desc[UR14][R20.64] ;  /* 0x0000000e14237981 */ /* 0x000162000c1e1500 */
[----:B------:R-:W-:Y:S01]  /*04d0*/  LEA R14, P0, R9, R4, 0x1 ;  /* 0x00000004090e7211 */ /* 0x000fe200078008ff */
[----:B------:R-:W-:-:S02]  /*04e0*/  IMAD R23, R8, 0x2, R17 ;  /* 0x0000000208177824 */ /* 0x000fc400078e0211 */
[----:B------:R0:W5:Y:S01]  /*04f0*/  LDG.E.U16 R36, desc[UR14][R12.64] ;  /* 0x0000000e0c247981 */ /* 0x000162000c1e1500 */
[----:B------:R-:W-:Y:S01]  /*0500*/  LEA.HI.X.SX32 R15, R9, R0, 0x1, P0 ;  /* 0x00000000090f7211 */ /* 0x000fe200000f0eff */
[----:B------:R-:W-:-:S04]  /*0510*/  IMAD R9, R8, 0x2, R23 ;  /* 0x0000000208097824 */ /* 0x000fc800078e0217 */
[C---:B------:R-:W-:Y:S01]  /*0520*/  IMAD R25, R8.reuse, 0x2, R9 ;  /* 0x0000000208197824 */ /* 0x040fe200078e0209 */
[C---:B------:R-:W-:Y:S01]  /*0530*/  LEA R16, P0, R17.reuse, R4, 0x1 ;  /* 0x0000000411107211 */ /* 0x040fe200078008ff */
[----:B------:R0:W5:Y:S03]  /*0540*/  LDG.E.U16 R37, desc[UR14][R14.64] ;  /* 0x0000000e0e257981 */ /* 0x000166000c1e1500 */
[C---:B------:R-:W-:Y:S02]  /*0550*/  LEA R27, R8.reuse, R25, 0x1 ;  /* 0x00000019081b7211 */ /* 0x040fe400078e08ff */
[----:B------:R-:W-:Y:S02]  /*0560*/  LEA.HI.X.SX32 R17, R17, R0, 0x1, P0 ;  /* 0x0000000011117211 */ /* 0x000fe400000f0eff */
[-C--:B-1----:R-:W-:Y:S01]  /*0570*/  LEA R10, P0, R9, R4.reuse, 0x1 ;  /* 0x00000004090a7211 */ /* 0x082fe200078008ff */
[C---:B0-----:R-:W-:Y:S01]  /*0580*/  IMAD R21, R8.reuse, 0x2, R27 ;  /* 0x0000000208157824 */ /* 0x041fe200078e021b */
[----:B------:R-:W-:Y:S01]  /*0590*/  LEA R18, P1, R23, R4, 0x1 ;  /* 0x0000000417127211 */ /* 0x000fe200078208ff */
[----:B------:R-:W5:Y:S01]  /*05a0*/  LDG.E.U16 R38, desc[UR14][R16.64] ;  /* 0x0000000e10267981 */ /* 0x000f62000c1e1500 */
[-C--:B------:R-:W-:Y:S01]  /*05b0*/  LEA.HI.X.SX32 R11, R9, R0.reuse, 0x1, P0 ;  /* 0x00000000090b7211 */ /* 0x080fe200000f0eff */
[----:B------:R-:W-:Y:S01]  /*05c0*/  IMAD R9, R8, 0x2, R21 ;  /* 0x0000000208097824 */ /* 0x000fe200078e0215 */
[----:B------:R-:W-:-:S02]  /*05d0*/  LEA.HI.X.SX32 R19, R23, R0, 0x1, P1 ;  /* 0x0000000017137211 */ /* 0x000fc400008f0eff */
[C---:B------:R-:W-:Y:S01]  /*05e0*/  LEA R12, P0, R25.reuse, R4, 0x1 ;  /* 0x00000004190c7211 */ /* 0x040fe200078008ff */
[C---:B------:R-:W-:Y:S01]  /*05f0*/  IMAD R23, R8.reuse, 0x2, R9 ;  /* 0x0000000208177824 */ /* 0x040fe200078e0209 */
[----:B------:R-:W5:Y:S02]  /*0600*/  LDG.E.U16 R40, desc[UR14][R10.64] ;  /* 0x0000000e0a287981 */ /* 0x000f64000c1e1500 */
[----:B------:R-:W-:Y:S01]  /*0610*/  LEA.HI.X.SX32 R13, R25, R0, 0x1, P0 ;  /* 0x00000000190d7211 */ /* 0x000fe200000f0eff */
[C---:B------:R-:W-:Y:S01]  /*0620*/  IMAD R25, R8.reuse, 0x2, R23 ;  /* 0x0000000208197824 */ /* 0x040fe200078e0217 */
[----:B------:R0:W5:Y:S01]  /*0630*/  LDG.E.U16 R39, desc[UR14][R18.64] ;  /* 0x0000000e12277981 */ /* 0x000162000c1e1500 */
[-C--:B------:R-:W-:Y:S02]  /*0640*/  LEA R14, P0, R9, R4.reuse, 0x1 ;  /* 0x00000004090e7211 */ /* 0x080fe400078008ff */
[----:B------:R-:W-:Y:S01]  /*0650*/  LEA R20, P1, R21, R4, 0x1 ;  /* 0x0000000415147211 */ /* 0x000fe200078208ff */
[----:B------:R-:W5:Y:S01]  /*0660*/  LDG.E.U16 R41, desc[UR14][R12.64] ;  /* 0x0000000e0c297981 */ /* 0x000f62000c1e1500 */
[-C--:B------:R-:W-:Y:S01]  /*0670*/  LEA.HI.X.SX32 R15, R9, R0.reuse, 0x1, P0 ;  /* 0x00000000090f7211 */ /* 0x080fe200000f0eff */
[----:B0-----:R-:W-:Y:S01]  /*0680*/  IMAD R19, R8, 0x2, R25 ;  /* 0x0000000208137824 */ /* 0x001fe200078e0219 */
[----:B------:R-:W-:-:S03]  /*0690*/  LEA.HI.X.SX32 R21, R21, R0, 0x1, P1 ;  /* 0x0000000015157211 */ /* 0x000fc600008f0eff */
[----:B------:R-:W5:Y:S01]  /*06a0*/  LDG.E.U16 R43, desc[UR14][R14.64] ;  /* 0x0000000e0e2b7981 */ /* 0x000f62000c1e1500 */
[C---:B------:R-:W-:Y:S01]  /*06b0*/  IMAD R9, R8.reuse, 0x2, R19 ;  /* 0x0000000208097824 */ /* 0x040fe200078e0213 */
[----:B------:R-:W-:Y:S02]  /*06c0*/  LEA R16, P0, R23, R4, 0x1 ;  /* 0x0000000417107211 */ /* 0x000fe400078008ff */
[----:B------:R0:W5:Y:S02]  /*06d0*/  LDG.E.U16 R42, desc[UR14][R20.64] ;  /* 0x0000000e142a7981 */ /* 0x000164000c1e1500 */
[----:B------:R-:W-:-:S05]  /*06e0*/  LEA R11, R8, R9, 0x1 ;  /* 0x00000009080b7211 */ /* 0x000fca00078e08ff */
[C---:B------:R-:W-:Y:S01]  /*06f0*/  IMAD R29, R8.reuse, 0x2, R11 ;  /* 0x00000002081d7824 */ /* 0x040fe200078e020b */
[----:B------:R-:W-:Y:S02]  /*0700*/  LEA R18, P1, R19, R4, 0x1 ;  /* 0x0000000413127211 */ /* 0x000fe400078208ff */
[----:B------:R-:W-:Y:S01]  /*0710*/  LEA.HI.X.SX32 R17, R23, R0, 0x1, P0 ;  /* 0x0000000017117211 */ /* 0x000fe200000f0eff */
[C---:B0-----:R-:W-:Y:S01]  /*0720*/  IMAD R21, R8.reuse, 0x2, R29 ;  /* 0x0000000208157824 */ /* 0x041fe200078e021d */
[----:B------:R-:W-:Y:S02]  /*0730*/  LEA R12, P0, R9, R4, 0x1 ;  /* 0x00000004090c7211 */ /* 0x000fe400078008ff */
[-C--:B------:R-:W-:Y:S01]  /*0740*/  LEA.HI.X.SX32 R19, R19, R0.reuse, 0x1, P1 ;  /* 0x0000000013137211 */ /* 0x080fe200008f0eff */
[----:B------:R0:W5:Y:S01]  /*0750*/  LDG.E.U16 R44, desc[UR14][R16.64] ;  /* 0x0000000e102c7981 */ /* 0x000162000c1e1500 */
[----:B------:R-:W-:Y:S02]  /*0760*/  LEA.HI.X.SX32 R13, R9, R0, 0x1, P0 ;  /* 0x00000000090d7211 */ /* 0x000fe400000f0eff */
[-C--:B------:R-:W-:Y:S01]  /*0770*/  LEA R22, P1, R21, R4.reuse, 0x1 ;  /* 0x0000000415167211 */ /* 0x080fe200078208ff */
[----:B------:R-:W-:Y:S01]  /*0780*/  IMAD R9, R8, 0x2, R21 ;  /* 0x0000000208097824 */ /* 0x000fe200078e0215 */
[----:B------:R-:W-:Y:S01]  /*0790*/  LEA R20, P0, R11, R4, 0x1 ;  /* 0x000000040b147211 */ /* 0x000fe200078008ff */
[----:B------:R1:W5:Y:S01]  /*07a0*/  LDG.E.U16 R45, desc[UR14][R18.64] ;  /* 0x0000000e122d7981 */ /* 0x000362000c1e1500 */
[----:B------:R-:W-:-:S02]  /*07b0*/  LEA.HI.X.SX32 R23, R21, R0, 0x1, P1 ;  /* 0x0000000015177211 */ /* 0x000fc400008f0eff */
[----:B------:R-:W-:Y:S01]  /*07c0*/  LEA.HI.X.SX32 R21, R11, R0, 0x1, P0 ;  /* 0x000000000b157211 */ /* 0x000fe200000f0eff */
[C---:B------:R-:W-:Y:S01]  /*07d0*/  IMAD R11, R8.reuse, 0x2, R9 ;  /* 0x00000002080b7824 */ /* 0x040fe200078e0209 */
[C---:B------:R-:W-:Y:S01]  /*07e0*/  LEA R14, P0, R9.reuse, R4, 0x1 ;  /* 0x00000004090e7211 */ /* 0x040fe200078008ff */
[----:B------:R1:W5:Y:S03]  /*07f0*/  LDG.E.U16 R46, desc[UR14][R12.64] ;  /* 0x0000000e0c2e7981 */ /* 0x000366000c1e1500 */
[----:B------:R-:W-:Y:S01]  /*0800*/  LEA.HI.X.SX32 R15, R9, R0, 0x1, P0 ;  /* 0x00000000090f7211 */ /* 0x000fe200000f0eff */
[----:B------:R-:W5:Y:S01]  /*0810*/  LDG.E.U16 R22, desc[UR14][R22.64] ;  /* 0x0000000e16167981 */ /* 0x000f62000c1e1500 */
[-C--:B0-----:R-:W-:Y:S02]  /*0820*/  LEA R16, P1, R11, R4.reuse, 0x1 ;  /* 0x000000040b107211 */ /* 0x081fe400078208ff */
[----:B------:R-:W-:Y:S01]  /*0830*/  LEA R10, P0, R27, R4, 0x1 ;  /* 0x000000041b0a7211 */ /* 0x000fe200078008ff */
[----:B-1----:R-:W-:Y:S01]  /*0840*/  IMAD R19, R8, 0x2, R11 ;  /* 0x0000000208137824 */ /* 0x002fe200078e020b */
[-C--:B------:R-:W-:Y:S01]  /*0850*/  LEA.HI.X.SX32 R17, R11, R0.reuse, 0x1, P1 ;  /* 0x000000000b117211 */ /* 0x080fe200008f0eff */
[----:B------:R-:W5:Y:S01]  /*0860*/  LDG.E.U16 R14, desc[UR14][R14.64] ;  /* 0x0000000e0e0e7981 */ /* 0x000f62000c1e1500 */
[----:B------:R-:W-:-:S02]  /*0870*/  LEA.HI.X.SX32 R11, R27, R0, 0x1, P0 ;  /* 0x000000001b0b7211 */ /* 0x000fc400000f0eff */
[-C--:B------:R-:W-:Y:S01]  /*0880*/  LEA R8, P0, R25, R4.reuse, 0x1 ;  /* 0x0000000419087211 */ /* 0x080fe200078008ff */
[----:B------:R-:W5:Y:S01]  /*0890*/  LDG.E.U16 R20, desc[UR14][R20.64] ;  /* 0x0000000e14147981 */ /* 0x000f62000c1e1500 */
[----:B------:R-:W-:Y:S02]  /*08a0*/  LEA R12, P1, R29, R4, 0x1 ;  /* 0x000000041d0c7211 */ /* 0x000fe400078208ff */
[----:B------:R-:W-:Y:S01]  /*08b0*/  LEA.HI.X.SX32 R9, R25, R0, 0x1, P0 ;  /* 0x0000000019097211 */ /* 0x000fe200000f0eff */
[----:B------:R-:W5:Y:S01]  /*08c0*/  LDG.E.U16 R16, desc[UR14][R16.64] ;  /* 0x0000000e10107981 */ /* 0x000f62000c1e1500 */
[----:B------:R-:W-:Y:S02]  /*08d0*/  LEA R18, P0, R19, R4, 0x1 ;  /* 0x0000000413127211 */ /* 0x000fe400078008ff */
[-C--:B------:R-:W-:Y:S01]  /*08e0*/  LEA.HI.X.SX32 R13, R29, R0.reuse, 0x1, P1 ;  /* 0x000000001d0d7211 */ /* 0x080fe200008f0eff */
[----:B------:R0:W5:Y:S01]  /*08f0*/  LDG.E.U16 R10, desc[UR14][R10.64] ;  /* 0x0000000e0a0a7981 */ /* 0x000162000c1e1500 */
[----:B------:R-:W-:-:S03]  /*0900*/  LEA.HI.X.SX32 R19, R19, R0, 0x1, P0 ;  /* 0x0000000013137211 */ /* 0x000fc600000f0eff */
[----:B------:R1:W5:Y:S04]  /*0910*/  LDG.E.U16 R8, desc[UR14][R8.64] ;  /* 0x0000000e08087981 */ /* 0x000368000c1e1500 */
[----:B------:R-:W5:Y:S04]  /*0920*/  LDG.E.U16 R12, desc[UR14][R12.64] ;  /* 0x0000000e0c0c7981 */ /* 0x000f68000c1e1500 */
[----:B------:R-:W5:Y:S01]  /*0930*/  LDG.E.U16 R18, desc[UR14][R18.64] ;  /* 0x0000000e12127981 */ /* 0x000f62000c1e1500 */
[----:B------:R-:W0:Y:S01]  /*0940*/  S2UR UR8, SR_CgaCtaId ;  /* 0x00000000000879c3 */ /* 0x000e220000008800 */
[----:B------:R-:W-:Y:S01]  /*0950*/  UMOV UR4, 0x400 ;  /* 0x0000040000047882 */ /* 0x000fe20000000000 */
[----:B------:R-:W-:-:S02]  /*0960*/  LOP3.LUT R0, R3, 0xff, RZ, 0xc0, !PT ;  /* 0x000000ff03007812 */ /* 0x000fc400078ec0ff */
[----:B------:R-:W-:Y:S01]  /*0970*/  SHF.R.S32.HI R4, RZ, 0x8, R3 ;  /* 0x00000008ff047819 */ /* 0x000fe20000011403 */
[----:B0-----:R-:W-:-:S03]  /*0980*/  ULEA UR8, UR8, UR4, 0x18 ;  /* 0x0000000408087291 */ /* 0x001fc6000f8ec0ff */
[----:B------:R-:W0:Y:S01]  /*0990*/  S2UR UR4, SR_CTAID.X ;  /* 0x00000000000479c3 */ /* 0x000e220000002500 */
[----:B------:R-:W-:Y:S01]  /*09a0*/  IMAD.SHL.U32 R11, R0, 0x2, RZ ;  /* 0x00000002000b7824 */ /* 0x000fe200078e00ff */
[----:B------:R-:W-:-:S04]  /*09b0*/  SGXT R4, R4, 0x1 ;  /* 0x000000010404781a */ /* 0x000fc80000000200 */
[----:B------:R-:W-:-:S04]  /*09c0*/  LOP3.LUT R4, R11, 0x210, R4, 0x78, !PT ;  /* 0x000002100b047812 */ /* 0x000fc800078e7804 */
[C---:B-1----:R-:W-:Y:S02]  /*09d0*/  LOP3.LUT R9, R4.reuse, 0x20, RZ, 0x3c, !PT ;  /* 0x0000002004097812 */ /* 0x042fe400078e3cff */
[----:B------:R-:W-:Y:S01]  /*09e0*/  LOP3.LUT R11, R4, 0x40, RZ, 0x3c, !PT ;  /* 0x00000040040b7812 */ /* 0x000fe200078e3cff */
[----:B0-----:R-:W-:-:S04]  /*09f0*/  USHF.L.U32 UR4, UR4, 0x8, URZ ;  /* 0x0000000804047899 */ /* 0x001fc800080006ff */
[----:B------:R-:W-:-:S04]  /*0a00*/  UIADD3 UR16, UPT, UPT, UR4, 0x100, URZ ;  /* 0x0000010004107890 */ /* 0x000fc8000fffe0ff */
[----:B------:R-:W-:Y:S01]  /*0a10*/  UISETP.GE.AND UP0, UPT, UR16, 0x1, UPT ;  /* 0x000000011000788c */ /* 0x000fe2000bf06270 */
[----:B------:R-:W-:Y:S01]  /*0a20*/  IMAD.MOV.U32 R98, RZ, RZ, 0x3f800000 ;  /* 0x3f800000ff627424 */ /* 0x000fe200078e00ff */
[----:B------:R-:W-:Y:S01]  /*0a30*/  CS2R R48, SRZ ;  /* 0x0000000000307805 */ /* 0x000fe2000001ff00 */
[----:B------:R-:W-:Y:S01]  /*0a40*/  IMAD.MOV.U32 R97, RZ, RZ, 0x3f800000 ;  /* 0x3f800000ff617424 */ /* 0x000fe200078e00ff */
[----:B------:R-:W-:Y:S01]  /*0a50*/  CS2R R50, SRZ ;  /* 0x0000000000327805 */ /* 0x000fe2000001ff00 */
[----:B------:R-:W-:Y:S01]  /*0a60*/  IMAD.MOV.U32 R0, RZ, RZ, -0x800000 ;  /* 0xff800000ff007424 */ /* 0x000fe200078e00ff */
[----:B------:R-:W-:Y:S02]  /*0a70*/  CS2R R56, SRZ ;  /* 0x0000000000387805 */ /* 0x000fe4000001ff00 */
[----:B------:R-:W-:Y:S02]  /*0a80*/  CS2R R58, SRZ ;  /* 0x00000000003a7805 */ /* 0x000fe4000001ff00 */
[----:B------:R-:W-:-:S02]  /*0a90*/  CS2R R64, SRZ ;  /* 0x0000000000407805 */ /* 0x000fc4000001ff00 */
[----:B------:R-:W-:Y:S02]  /*0aa0*/  CS2R R66, SRZ ;  /* 0x0000000000427805 */ /* 0x000fe4000001ff00 */
[----:B------:R-:W-:Y:S02]  /*0ab0*/  CS2R R68, SRZ ;  /* 0x0000000000447805 */ /* 0x000fe4000001ff00 */
[----:B------:R-:W-:Y:S01]  /*0ac0*/  CS2R R70, SRZ ;  /* 0x0000000000467805 */ /* 0x000fe2000001ff00 */
[----:B--2---:R0:W-:Y:S02]  /*0ad0*/  STS.U16 [R4+UR8], R2 ;  /* 0x0000000204007988 */ /* 0x0041e40008000408 */
[----:B0-----:R-:W-:Y:S02]  /*0ae0*/  MOV R2, 0xff800000 ;  /* 0xff80000000027802 */ /* 0x001fe40000000f00 */
[----:B---3--:R0:W-:Y:S02]  /*0af0*/  STS.U16 [R4+UR8+0x1000], R24 ;  /* 0x0010001804007988 */ /* 0x0081e40008000408 */
[----:B0-----:R-:W-:-:S02]  /*0b00*/  CS2R R24, SRZ ;  /* 0x0000000000187805 */ /* 0x001fc4000001ff00 */
[----:B----4-:R-:W-:Y:S04]  /*0b10*/  STS.U16 [R4+UR8+0x2000], R31 ;  /* 0x0020001f04007988 */ /* 0x010fe80008000408 */
[----:B-----5:R-:W-:Y:S04]  /*0b20*/  STS.U16 [R4+UR8+0x3000], R35 ;  /* 0x0030002304007988 */ /* 0x020fe80008000408 */
[----:B------:R-:W-:Y:S04]  /*0b30*/  STS.U16 [R4+UR8+0x4000], R39 ;  /* 0x0040002704007988 */ /* 0x000fe80008000408 */
[----:B------:R-:W-:Y:S04]  /*0b40*/  STS.U16 [R4+UR8+0x5000], R42 ;  /* 0x0050002a04007988 */ /* 0x000fe80008000408 */
[----:B------:R-:W-:Y:S04]  /*0b50*/  STS.U16 [R4+UR8+0x6000], R45 ;  /* 0x0060002d04007988 */ /* 0x000fe80008000408 */
[----:B------:R-:W-:Y:S04]  /*0b60*/  STS.U16 [R4+UR8+0x7000], R22 ;  /* 0x0070001604007988 */ /* 0x000fe80008000408 */
[----:B------:R0:W-:Y:S04]  /*0b70*/  STS.U16 [R9+UR8+0x400], R5 ;  /* 0x0004000509007988 */ /* 0x0001e80008000408 */
[----:B------:R1:W-:Y:S01]  /*0b80*/  STS.U16 [R9+UR8+0x1400], R26 ;  /* 0x0014001a09007988 */ /* 0x0003e20008000408 */
[----:B0-----:R-:W-:-:S03]  /*0b90*/  LOP3.LUT R5, R4, 0x60, RZ, 0x3c, !PT ;  /* 0x0000006004057812 */ /* 0x001fc600078e3cff */
[----:B------:R-:W-:Y:S01]  /*0ba0*/  STS.U16 [R9+UR8+0x2400], R32 ;  /* 0x0024002009007988 */ /* 0x000fe20008000408 */
[----:B------:R-:W-:-:S03]  /*0bb0*/  CS2R R22, SRZ ;  /* 0x0000000000167805 */ /* 0x000fc6000001ff00 */
[----:B------:R-:W-:Y:S01]  /*0bc0*/  STS.U16 [R9+UR8+0x3400], R36 ;  /* 0x0034002409007988 */ /* 0x000fe20008000408 */
[----:B-1----:R-:W-:-:S03]  /*0bd0*/  CS2R R26, SRZ ;  /* 0x00000000001a7805 */ /* 0x002fc6000001ff00 */
[----:B------:R-:W-:Y:S01]  /*0be0*/  STS.U16 [R9+UR8+0x4400], R40 ;  /* 0x0044002809007988 */ /* 0x000fe20008000408 */
[----:B------:R-:W-:-:S03]  /*0bf0*/  IMAD.SHL.U32 R4, R3, 0x2, RZ ;  /* 0x0000000203047824 */ /* 0x000fc600078e00ff */
[----:B------:R0:W-:Y:S04]  /*0c00*/  STS.U16 [R9+UR8+0x5400], R43 ;  /* 0x0054002b09007988 */ /* 0x0001e80008000408 */
[----:B------:R1:W-:Y:S04]  /*0c10*/  STS.U16 [R9+UR8+0x6400], R46 ;  /* 0x0064002e09007988 */ /* 0x0003e80008000408 */
[----:B------:R-:W-:Y:S01]  /*0c20*/  STS.U16 [R9+UR8+0x7400], R14 ;  /* 0x0074000e09007988 */ /* 0x000fe20008000408 */
[----:B0-----:R-:W-:-:S03]  /*0c30*/  CS2R R42, SRZ ;  /* 0x00000000002a7805 */ /* 0x001fc6000001ff00 */
[----:B------:R0:W-:Y:S01]  /*0c40*/  STS.U16 [R11+UR8+0x800], R6 ;  /* 0x000800060b007988 */ /* 0x0001e20008000408 */
[----:B-1----:R-:W-:-:S03]  /*0c50*/  CS2R R46, SRZ ;  /* 0x00000000002e7805 */ /* 0x002fc6000001ff00 */
[----:B------:R-:W-:Y:S04]  /*0c60*/  STS.U16 [R11+UR8+0x1800], R28 ;  /* 0x0018001c0b007988 */ /* 0x000fe80008000408 */
[----:B------:R-:W-:Y:S01]  /*0c70*/  STS.U16 [R11+UR8+0x2800], R33 ;  /* 0x002800210b007988 */ /* 0x000fe20008000408 */
[----:B0-----:R-:W-:-:S03]  /*0c80*/  LOP3.LUT R6, R3, 0x7, RZ, 0xc0, !PT ;  /* 0x0000000703067812 */ /* 0x001fc600078ec0ff */
[----:B------:R-:W-:Y:S04]  /*0c90*/  STS.U16 [R11+UR8+0x3800], R37 ;  /* 0x003800250b007988 */ /* 0x000fe80008000408 */
[----:B------:R0:W-:Y:S04]  /*0ca0*/  STS.U16 [R11+UR8+0x4800], R41 ;  /* 0x004800290b007988 */ /* 0x0001e80008000408 */
[----:B------:R1:W-:Y:S04]  /*0cb0*/  STS.U16 [R11+UR8+0x5800], R44 ;  /* 0x0058002c0b007988 */ /* 0x0003e80008000408 */
[----:B------:R2:W-:Y:S01]  /*0cc0*/  STS.U16 [R11+UR8+0x6800], R20 ;  /* 0x006800140b007988 */ /* 0x0005e20008000408 */
[----:B0-----:R-:W-:-:S03]  /*0cd0*/  CS2R R40, SRZ ;  /* 0x0000000000287805 */ /* 0x001fc6000001ff00 */
[----:B------:R-:W-:Y:S01]  /*0ce0*/  STS.U16 [R11+UR8+0x7800], R16 ;  /* 0x007800100b007988 */ /* 0x000fe20008000408 */
[----:B-1----:R-:W-:-:S03]  /*0cf0*/  CS2R R44, SRZ ;  /* 0x00000000002c7805 */ /* 0x002fc6000001ff00 */
[----:B------:R-:W-:Y:S01]  /*0d00*/  STS.U16 [R5+UR8+0xc00], R7 ;  /* 0x000c000705007988 */ /* 0x000fe20008000408 */
[----:B--2---:R-:W-:-:S03]  /*0d10*/  CS2R R20, SRZ ;  /* 0x0000000000147805 */ /* 0x004fc6000001ff00 */
[----:B------:R-:W-:Y:S04]  /*0d20*/  STS.U16 [R5+UR8+0x1c00], R30 ;  /* 0x001c001e05007988 */ /* 0x000fe80008000408 */
[----:B------:R-:W-:Y:S04]  /*0d30*/  STS.U16 [R5+UR8+0x2c00], R34 ;  /* 0x002c002205007988 */ /* 0x000fe80008000408 */
[----:B------:R-:W-:Y:S04]  /*0d40*/  STS.U16 [R5+UR8+0x3c00], R38 ;  /* 0x003c002605007988 */ /* 0x000fe80008000408 */
[----:B------:R-:W-:Y:S04]  /*0d50*/  STS.U16 [R5+UR8+0x4c00], R10 ;  /* 0x004c000a05007988 */ /* 0x000fe80008000408 */
[----:B------:R-:W-:Y:S04]  /*0d60*/  STS.U16 [R5+UR8+0x5c00], R8 ;  /* 0x005c000805007988 */ /* 0x000fe80008000408 */
[----:B------:R-:W-:Y:S04]  /*0d70*/  STS.U16 [R5+UR8+0x6c00], R12 ;  /* 0x006c000c05007988 */ /* 0x000fe80008000408 */
[----:B------:R0:W-:Y:S02]  /*0d80*/  STS.U16 [R5+UR8+0x7c00], R18 ;  /* 0x007c001205007988 */ /* 0x0001e40008000408 */
[----:B0-----:R-:W-:Y:S01]  /*0d90*/  LOP3.LUT R5, R3, 0x1ff, RZ, 0xc0, !PT ;  /* 0x000001ff03057812 */ /* 0x001fe200078ec0ff */
[----:B------:R-:W-:Y:S06]  /*0da0*/  BRA.U !UP0, `(.L_x_0) ;  /* 0x0000002908b07547 */ /* 0x000fec000b800000 */
[----:B------:R-:W0:Y:S01]  /*0db0*/  LDCU.64 UR10, c[0x0][0x3c0] ;  /* 0x00007800ff0a77ac */ /* 0x000e220008000a00 */
[----:B------:R-:W-:Y:S01]  /*0dc0*/  LOP3.LUT R0, R3, 0x1e0, RZ, 0xc0, !PT ;  /* 0x000001e003007812 */ /* 0x000fe200078ec0ff */
[----:B------:R-:W-:Y:S01]  /*0dd0*/  IMAD.SHL.U32 R5, R5, 0x2, RZ ;  /* 0x0000000205057824 */ /* 0x000fe200078e00ff */
[--C-:B------:R-:W-:Y:S01]  /*0de0*/  SHF.R.U32.HI R2, RZ, 0x2, R3.reuse ;  /* 0x00000002ff027819 */ /* 0x100fe20000011603 */
[----:B------:R-:W1:Y:S01]  /*0df0*/  LDCU.64 UR12, c[0x0][0x3d0] ;  /* 0x00007a00ff0c77ac */ /* 0x000e620008000a00 */
[----:B------:R-:W-:Y:S01]  /*0e00*/  SHF.R.U32.HI R7, RZ, 0x1, R0 ;  /* 0x00000001ff077819 */ /* 0x000fe20000011600 */
[----:B------:R-:W-:Y:S01]  /*0e10*/  IMAD R9, R6, 0x210, RZ ;  /* 0x0000021006097824 */ /* 0x000fe200078e02ff */
[----:B------:R-:W-:Y:S01]  /*0e20*/  SGXT.U32 R2, R2, 0x3 ;  /* 0x000000030202781a */ /* 0x000fe20000000000 */
[----:B------:R-:W2:Y:S01]  /*0e30*/  LDCU UR5, c[0x0][0x3c8] ;  /* 0x00007900ff0577ac */ /* 0x000ea20008000800 */
[----:B------:R-:W-:Y:S01]  /*0e40*/  LOP3.LUT R0, R3, 0x1c0, RZ, 0xc0, !PT ;  /* 0x000001c003007812 */ /* 0x000fe200078ec0ff */
[----:B------:R-:W3:Y:S01]  /*0e50*/  LDC R17, c[0x0][0x3d8] ;  /* 0x0000f600ff117b82 */ /* 0x000ee20000000800 */
[----:B------:R-:W-:Y:S01]  /*0e60*/  LOP3.LUT R7, R7, UR4, R2, 0xfe, !PT ;  /* 0x0000000407077c12 */ /* 0x000fe2000f8efe02 */
[----:B------:R-:W4:Y:S01]  /*0e70*/  LDCU.64 UR18, c[0x0][0x388] ;  /* 0x00007100ff1277ac */ /* 0x000f220008000a00 */
[----:B------:R-:W-:Y:S01]  /*0e80*/  SHF.R.U32.HI R0, RZ, 0x2, R0 ;  /* 0x00000002ff007819 */ /* 0x000fe20000011600 */
[----:B------:R-:W-:Y:S01]  /*0e90*/  IMAD.MOV.U32 R98, RZ, RZ, 0x3f800000 ;  /* 0x3f800000ff627424 */ /* 0x000fe200078e00ff */
[----:B------:R-:W-:Y:S01]  /*0ea0*/  LOP3.LUT R2, R4, 0x10, RZ, 0xc0, !PT ;  /* 0x0000001004027812 */ /* 0x000fe200078ec0ff */
[----:B------:R-:W5:Y:S01]  /*0eb0*/  LDCU.64 UR20, c[0x0][0x390] ;  /* 0x00007200ff1477ac */ /* 0x000f620008000a00 */
[----:B------:R-:W-:Y:S01]  /*0ec0*/  LOP3.LUT R8, R5, R0, RZ, 0x3c, !PT ;  /* 0x0000000005087212 */ /* 0x000fe200078e3cff */
[----:B0-----:R-:W-:Y:S01]  /*0ed0*/  IMAD.U32 R12, RZ, RZ, UR11 ;  /* 0x0000000bff0c7e24 */ /* 0x001fe2000f8e00ff */
[--C-:B------:R-:W-:Y:S01]  /*0ee0*/  LOP3.LUT R2, R2, 0x1e0, R3.reuse, 0xf8, !PT ;  /* 0x000001e002027812 */ /* 0x100fe200078ef803 */
[----:B------:R-:W-:Y:S01]  /*0ef0*/  UIMAD UR4, UR9, UR10, URZ ;  /* 0x0000000a090472a4 */ /* 0x000fe2000f8e02ff */
[----:B------:R-:W-:Y:S01]  /*0f00*/  LOP3.LUT R0, R3, 0x3f, RZ, 0xc0, !PT ;  /* 0x0000003f03007812 */ /* 0x000fe200078ec0ff */
[----:B-1----:R-:W-:Y:S01]  /*0f10*/  UIMAD UR6, UR9, UR12, URZ ;  /* 0x0000000c090672a4 */ /* 0x002fe2000f8e02ff */
[----:B------:R-:W-:Y:S01]  /*0f20*/  LOP3.LUT R10, R9, R2, RZ, 0x3c, !PT ;  /* 0x00000002090a7212 */ /* 0x000fe200078e3cff */
[----:B------:R-:W-:Y:S01]  /*0f30*/  IMAD.SHL.U32 R9, R3, 0x100, RZ ;  /* 0x0000010003097824 */ /* 0x000fe200078e00ff */
[----:B------:R-:W-:Y:S01]  /*0f40*/  SHF.R.U32.HI R3, RZ, 0x6, R3 ;  /* 0x00000006ff037819 */ /* 0x000fe20000011603 */
[C---:B--2---:R-:W-:Y:S01]  /*0f50*/  IMAD R2, R0.reuse, UR5, RZ ;  /* 0x0000000500027c24 */ /* 0x044fe2000f8e02ff */
[----:B------:R-:W-:Y:S01]  /*0f60*/  USHF.L.U32 UR5, UR4, 0x1, URZ ;  /* 0x0000000104057899 */ /* 0x000fe200080006ff */
[----:B------:R-:W-:Y:S01]  /*0f70*/  IMAD R5, R0, UR13, RZ ;  /* 0x0000000d00057c24 */ /* 0x000fe2000f8e02ff */
[----:B------:R-:W-:Y:S01]  /*0f80*/  USHF.L.U32 UR7, UR6, 0x1, URZ ;  /* 0x0000000106077899 */ /* 0x000fe200080006ff */
[----:B------:R-:W-:Y:S01]  /*0f90*/  LOP3.LUT R91, R9, 0x1000, RZ, 0xc0, !PT ;  /* 0x00001000095b7812 */ /* 0x000fe200078ec0ff */
[----:B------:R-:W-:Y:S01]  /*0fa0*/  IMAD.U32 R14, RZ, RZ, UR11 ;  /* 0x0000000bff0e7e24 */ /* 0x000fe2000f8e00ff */
[----:B------:R-:W-:Y:S01]  /*0fb0*/  SHF.L.U32 R0, R2, 0x1, RZ ;  /* 0x0000000102007819 */ /* 0x000fe200000006ff */
[----:B------:R-:W-:Y:S01]  /*0fc0*/  IMAD.U32 R11, RZ, RZ, UR5 ;  /* 0x00000005ff0b7e24 */ /* 0x000fe2000f8e00ff */
[----:B------:R-:W-:Y:S01]  /*0fd0*/  UIMAD.WIDE UR4, UR4, 0x2, URZ ;  /* 0x00000002040478a5 */ /* 0x000fe2000f8e02ff */
[----:B------:R-:W-:Y:S01]  /*0fe0*/  IMAD.SHL.U32 R9, R5, 0x2, RZ ;  /* 0x0000000205097824 */ /* 0x000fe200078e00ff */
[----:B------:R-:W-:Y:S01]  /*0ff0*/  IADD3 R91, PT, PT, R10, UR8, R91 ;  /* 0x000000080a5b7c10 */ /* 0x000fe2000fffe05b */
[----:B------:R-:W-:Y:S01]  /*1000*/  IMAD.U32 R100, RZ, RZ, UR7 ;  /* 0x00000007ff647e24 */ /* 0x000fe2000f8e00ff */
[----:B----4-:R-:W-:Y:S01]  /*1010*/  IADD3 R120, P0, P1, R0, UR18, R11 ;  /* 0x0000001200787c10 */ /* 0x010fe2000f91e00b */
[----:B------:R-:W-:Y:S01]  /*1020*/  UIMAD.WIDE UR6, UR6, 0x2, URZ ;  /* 0x00000002060678a5 */ /* 0x000fe2000f8e02ff */
[----:B------:R-:W-:Y:S01]  /*1030*/  SGXT.U32 R0, R3, 0x3 ;  /* 0x000000030300781a */ /* 0x000fe20000000000 */
[----:B------:R-:W-:Y:S01]  /*1040*/  IMAD.HI R2, R2, 0x2, RZ ;  /* 0x0000000202027827 */ /* 0x000fe200078e02ff */
[----:B-----5:R-:W-:-:S02]  /*1050*/  IADD3 R100, P2, P3, R9, UR20, R100 ;  /* 0x0000001409647c10 */ /* 0x020fc4000fb5e064 */
[----:B------:R-:W-:Y:S02]  /*1060*/  CS2R R26, SRZ ;  /* 0x00000000001a7805 */ /* 0x000fe4000001ff00 */
[----:B------:R-:W-:Y:S01]  /*1070*/  CS2R R40, SRZ ;  /* 0x0000000000287805 */ /* 0x000fe2000001ff00 */
[----:B------:R-:W-:Y:S01]  /*1080*/  IMAD.U32 R9, RZ, RZ, UR5 ;  /* 0x00000005ff097e24 */ /* 0x000fe2000f8e00ff */
[----:B------:R-:W-:Y:S01]  /*1090*/  CS2R R42, SRZ ;  /* 0x00000000002a7805 */ /* 0x000fe2000001ff00 */
[----:B------:R-:W-:Y:S01]  /*10a0*/  IMAD R3, R0, UR11, RZ ;  /* 0x0000000b00037c24 */ /* 0x000fe2000f8e02ff */
[----:B------:R-:W-:Y:S01]  /*10b0*/  CS2R R44, SRZ ;  /* 0x00000000002c7805 */ /* 0x000fe2000001ff00 */
[----:B------:R-:W-:Y:S01]  /*10c0*/  IMAD.HI R5, R5, 0x2, RZ ;  /* 0x0000000205057827 */ /* 0x000fe200078e02ff */
[----:B------:R-:W-:Y:S02]  /*10d0*/  IADD3.X R16, PT, PT, R2, UR19, R9, P0, P1 ;  /* 0x0000001302107c10 */ /* 0x000fe400087e2409 */
[----:B------:R-:W-:-:S02]  /*10e0*/  CS2R R46, SRZ ;  /* 0x00000000002e7805 */ /* 0x000fc4000001ff00 */
[----:B------:R-:W-:Y:S01]  /*10f0*/  MOV R9, UR11 ;  /* 0x0000000b00097c02 */ /* 0x000fe20008000f00 */
[----:B------:R-:W-:Y:S01]  /*1100*/  IMAD.U32 R10, RZ, RZ, UR7 ;  /* 0x00000007ff0a7e24 */ /* 0x000fe2000f8e00ff */
[----:B------:R-:W-:Y:S01]  /*1110*/  LEA R20, P0, R3, R120, 0x1 ;  /* 0x0000007803147211 */ /* 0x000fe200078008ff */
[----:B------:R-:W-:Y:S01]  /*1120*/  IMAD R2, R12, 0x8, R3 ;  /* 0x000000080c027824 */ /* 0x000fe200078e0203 */
[----:B------:R-:W-:Y:S01]  /*1130*/  CS2R R48, SRZ ;  /* 0x0000000000307805 */ /* 0x000fe2000001ff00 */
[----:B---3--:R-:W-:Y:S01]  /*1140*/  IMAD R11, R0, R17, RZ ;  /* 0x00000011000b7224 */ /* 0x008fe200078e02ff */
[----:B------:R-:W-:Y:S01]  /*1150*/  IADD3.X R15, PT, PT, R5, UR21, R10, P2, P3 ;  /* 0x00000015050f7c10 */ /* 0x000fe200097e640a */
[----:B------:R-:W-:Y:S01]  /*1160*/  IMAD.U32 R5, RZ, RZ, UR11 ;  /* 0x0000000bff057e24 */ /* 0x000fe2000f8e00ff */
[----:B------:R-:W-:Y:S01]  /*1170*/  LEA.HI.X.SX32 R21, R3, R16, 0x1, P0 ;  /* 0x0000001003157211 */ /* 0x000fe200000f0eff */
[----:B------:R-:W-:Y:S01]  /*1180*/  IMAD R0, R9, 0x8, R2 ;  /* 0x0000000809007824 */ /* 0x000fe200078e0202 */
[----:B------:R-:W-:Y:S01]  /*1190*/  LEA R24, P1, R2, R120, 0x1 ;  /* 0x0000007802187211 */ /* 0x000fe200078208ff */
[----:B------:R-:W-:Y:S01]  /*11a0*/  IMAD.U32 R10, RZ, RZ, UR11 ;  /* 0x0000000bff0a7e24 */ /* 0x000fe2000f8e00ff */
[----:B------:R-:W-:Y:S01]  /*11b0*/  CS2R R50, SRZ ;  /* 0x0000000000327805 */ /* 0x000fe2000001ff00 */
[----:B------:R-:W-:Y:S01]  /*11c0*/  IMAD.U32 R19, RZ, RZ, UR11 ;  /* 0x0000000bff137e24 */ /* 0x000fe2000f8e00ff */
[----:B------:R-:W-:Y:S01]  /*11d0*/  LEA R5, R5, R0, 0x3 ;  /* 0x0000000005057211 */ /* 0x000fe200078e18ff */
[----:B------:R0:W-:Y:S01]  /*11e0*/  STL.64 [R1+0x20], R20 ;  /* 0x0000201401007387 */ /* 0x0001e20000100a00 */
[----:B------:R-:W-:Y:S01]  /*11f0*/  LEA R22, P2, R0, R120, 0x1 ;  /* 0x0000007800167211 */ /* 0x000fe200078408ff */
[----:B------:R-:W-:Y:S01]  /*1200*/  IMAD.U32 R18, RZ, RZ, UR11 ;  /* 0x0000000bff127e24 */ /* 0x000fe2000f8e00ff */
[-C--:B------:R-:W-:Y:S01]  /*1210*/  LEA.HI.X.SX32 R25, R2, R16.reuse, 0x1, P1 ;  /* 0x0000001002197211 */ /* 0x080fe200008f0eff */
[----:B------:R-:W-:Y:S01]  /*1220*/  IMAD R9, R10, 0x8, R5 ;  /* 0x000000080a097824 */ /* 0x000fe200078e0205 */
[----:B------:R-:W-:Y:S01]  /*1230*/  LEA.HI.X.SX32 R23, R0, R16, 0x1, P2 ;  /* 0x0000001000177211 */ /* 0x000fe200010f0eff */
[C---:B------:R-:W-:Y:S01]  /*1240*/  IMAD R12, R17.reuse, 0x8, R11 ;  /* 0x00000008110c7824 */ /* 0x040fe200078e020b */
[----:B------:R-:W-:Y:S01]  /*1250*/  CS2R R56, SRZ ;  /* 0x0000000000387805 */ /* 0x000fe2000001ff00 */
[----:B------:R-:W-:Y:S01]  /*1260*/  IMAD R10, R14, 0x8, R9 ;  /* 0x000000080e0a7824 */ /* 0x000fe200078e0209 */
[----:B------:R1:W-:Y:S01]  /*1270*/  STL.64 [R1+0x18], R24 ;  /* 0x0000181801007387 */ /* 0x0003e20000100a00 */
[----:B------:R-:W-:Y:S01]  /*1280*/  IMAD R13, R17, 0x8, R12 ;  /* 0x00000008110d7824 */ /* 0x000fe200078e020c */
[----:B------:R-:W-:-:S02]  /*1290*/  CS2R R58, SRZ ;  /* 0x00000000003a7805 */ /* 0x000fc4000001ff00 */
[----:B0-----:R-:W-:Y:S01]  /*12a0*/  LEA R20, P0, R5, R120, 0x1 ;  /* 0x0000007805147211 */ /* 0x001fe200078008ff */
[----:B------:R-:W-:Y:S01]  /*12b0*/  IMAD.MOV.U32 R97, RZ, RZ, 0x3f800000 ;  /* 0x3f800000ff617424 */ /* 0x000fe200078e00ff */
[----:B------:R-:W-:Y:S01]  /*12c0*/  LEA R3, R19, R10, 0x3 ;  /* 0x0000000a13037211 */ /* 0x000fe200078e18ff */
[----:B------:R-:W-:Y:S01]  /*12d0*/  IMAD R14, R17, 0x8, R13 ;  /* 0x00000008110e7824 */ /* 0x000fe200078e020d */
[----:B------:R-:W-:Y:S02]  /*12e0*/  LEA.HI.X.SX32 R21, R5, R16, 0x1, P0 ;  /* 0x0000001005157211 */ /* 0x000fe400000f0eff */
[----:B------:R-:W-:Y:S02]  /*12f0*/  CS2R R64, SRZ ;  /* 0x0000000000407805 */ /* 0x000fe4000001ff00 */
[-C--:B------:R-:W-:Y:S01]  /*1300*/  LEA R124, P1, R10, R120.reuse, 0x1 ;  /* 0x000000780a7c7211 */ /* 0x080fe200078208ff */
[----:B------:R-:W-:Y:S01]  /*1310*/  IMAD R0, R18, 0x8, R3 ;  /* 0x0000000812007824 */ /* 0x000fe200078e0203 */
[----:B------:R-:W-:Y:S01]  /*1320*/  LEA R122, P2, R3, R120, 0x1 ;  /* 0x00000078037a7211 */ /* 0x000fe200078408ff */
[----:B------:R0:W-:Y:S01]  /*1330*/  STL.64 [R1+0x8], R20 ;  /* 0x0000081401007387 */ /* 0x0001e20000100a00 */
[----:B------:R-:W-:-:S02]  /*1340*/  LEA.HI.X.SX32 R125, R10, R16, 0x1, P1 ;  /* 0x000000100a7d7211 */ /* 0x000fc400008f0eff */
[----:B-1----:R-:W-:Y:S02]  /*1350*/  CS2R R24, SRZ ;  /* 0x0000000000187805 */ /* 0x002fe4000001ff00 */
[----:B------:R-:W-:Y:S01]  /*1360*/  LEA.HI.X.SX32 R123, R3, R16, 0x1, P2 ;  /* 0x00000010037b7211 */ /* 0x000fe200010f0eff */
[----:B------:R1:W-:Y:S01]  /*1370*/  STL.64 [R1+0x10], R22 ;  /* 0x0000101601007387 */ /* 0x0003e20000100a00 */
[-C--:B------:R-:W-:Y:S02]  /*1380*/  LEA R116, P1, R12, R100.reuse, 0x1 ;  /* 0x000000640c747211 */ /* 0x080fe400078208ff */
[----:B------:R-:W-:Y:S02]  /*1390*/  CS2R R66, SRZ ;  /* 0x0000000000427805 */ /* 0x000fe4000001ff00 */
[----:B------:R-:W-:Y:S02]  /*13a0*/  LEA R114, P2, R13, R100, 0x1 ;  /* 0x000000640d727211 */ /* 0x000fe400078408ff */
[----:B------:R-:W-:-:S02]  /*13b0*/  CS2R R68, SRZ ;  /* 0x0000000000447805 */ /* 0x000fc4000001ff00 */
[-C--:B------:R-:W-:Y:S02]  /*13c0*/  LEA.HI.X.SX32 R117, R12, R15.reuse, 0x1, P1 ;  /* 0x0000000f0c757211 */ /* 0x080fe400008f0eff */
[----:B------:R-:W-:Y:S02]  /*13d0*/  CS2R R70, SRZ ;  /* 0x0000000000467805 */ /* 0x000fe4000001ff00 */
[----:B------:R-:W-:Y:S01]  /*13e0*/  LEA.HI.X.SX32 R115, R13, R15, 0x1, P2 ;  /* 0x0000000f0d737211 */ /* 0x000fe200010f0eff */
[----:B------:R-:W-:Y:S01]  /*13f0*/  UMOV UR6, URZ ;  /* 0x000000ff00067c82 */ /* 0x000fe20008000000 */
[-C--:B0-----:R-:W-:Y:S01]  /*1400*/  LEA R20, P0, R9, R120.reuse, 0x1 ;  /* 0x0000007809147211 */ /* 0x081fe200078008ff */
[----:B------:R-:W-:Y:S01]  /*1410*/  UMOV UR7, URZ ;  /* 0x000000ff00077c82 */ /* 0x000fe20008000000 */
[----:B------:R-:W-:Y:S02]  /*1420*/  LEA R120, P3, R0, R120, 0x1 ;  /* 0x0000007800787211 */ /* 0x000fe400078608ff */
[----:B-1----:R-:W-:-:S02]  /*1430*/  CS2R R22, SRZ ;  /* 0x0000000000167805 */ /* 0x002fc4000001ff00 */
[-C--:B------:R-:W-:Y:S01]  /*1440*/  LEA.HI.X.SX32 R21, R9, R16.reuse, 0x1, P0 ;  /* 0x0000001009157211 */ /* 0x080fe200000f0eff */
[----:B------:R-:W-:Y:S01]  /*1450*/  IMAD R9, R6, 0x90, RZ ;  /* 0x0000009006097824 */ /* 0x000fe200078e02ff */
[----:B------:R-:W-:Y:S01]  /*1460*/  LEA.HI.X.SX32 R121, R0, R16, 0x1, P3 ;  /* 0x0000001000797211 */ /* 0x000fe200018f0eff */
[----:B------:R-:W-:Y:S01]  /*1470*/  IMAD R0, R17, 0x8, R14 ;  /* 0x0000000811007824 */ /* 0x000fe200078e020e */
[-C--:B------:R-:W-:Y:S01]  /*1480*/  LEA R118, P0, R11, R100.reuse, 0x1 ;  /* 0x000000640b767211 */ /* 0x080fe200078008ff */
[----:B------:R0:W-:Y:S01]  /*1490*/  STL.64 [R1], R20 ;  /* 0x0000001401007387 */ /* 0x0001e20000100a00 */
[----:B------:R-:W-:Y:S01]  /*14a0*/  LOP3.LUT R9, R9, 0x30, R4, 0x78, !PT ;  /* 0x0000003009097812 */ /* 0x000fe200078e7804 */
[----:B------:R-:W-:Y:S01]  /*14b0*/  IMAD R2, R17, 0x8, R0 ;  /* 0x0000000811027824 */ /* 0x000fe200078e0200 */
[-C--:B------:R-:W-:Y:S01]  /*14c0*/  LEA.HI.X.SX32 R119, R11, R15.reuse, 0x1, P0 ;  /* 0x0000000f0b777211 */ /* 0x080fe200000f0eff */
[----:B------:R-:W1:Y:S01]  /*14d0*/  LDCU UR10, c[0x0][0x3a8] ;  /* 0x00007500ff0a77ac */ /* 0x000e620008000800 */
[-C--:B------:R-:W-:Y:S01]  /*14e0*/  LEA R112, P0, R14, R100.reuse, 0x1 ;  /* 0x000000640e707211 */ /* 0x080fe200078008ff */
[C---:B------:R-:W-:Y:S01]  /*14f0*/  IMAD R3, R17.reuse, 0x8, R2 ;  /* 0x0000000811037824 */ /* 0x040fe200078e0202 */
[-C--:B------:R-:W-:Y:S01]  /*1500*/  LEA R108, P1, R2, R100.reuse, 0x1 ;  /* 0x00000064026c7211 */ /* 0x080fe200078208ff */
[----:B------:R-:W-:Y:S01]  /*1510*/  UMOV UR4, URZ ;  /* 0x000000ff00047c82 */ /* 0x000fe20008000000 */
[----:B------:R-:W-:Y:S01]  /*1520*/  LEA.HI.X.SX32 R113, R14, R15, 0x1, P0 ;  /* 0x0000000f0e717211 */ /* 0x000fe200000f0eff */
[----:B------:R-:W-:Y:S01]  /*1530*/  IMAD R5, R17, 0x8, R3 ;  /* 0x0000000811057824 */ /* 0x000fe200078e0203 */
[----:B------:R-:W-:-:S02]  /*1540*/  LEA R110, P0, R0, R100, 0x1 ;  /* 0x00000064006e7211 */ /* 0x000fc400078008ff */
[----:B0-----:R-:W-:Y:S02]  /*1550*/  CS2R R20, SRZ ;  /* 0x0000000000147805 */ /* 0x001fe4000001ff00 */
[-C--:B------:R-:W-:Y:S01]  /*1560*/  LEA R102, P2, R3, R100.reuse, 0x1 ;  /* 0x0000006403667211 */ /* 0x080fe200078408ff */
[----:B------:R-:W-:Y:S01]  /*1570*/  UMOV UR5, URZ ;  /* 0x000000ff00057c82 */ /* 0x000fe20008000000 */
[----:B------:R-:W-:Y:S02]  /*1580*/  LEA R100, P3, R5, R100, 0x1 ;  /* 0x0000006405647211 */ /* 0x000fe400078608ff */
[-C--:B------:R-:W-:Y:S01]  /*1590*/  LEA.HI.X.SX32 R111, R0, R15.reuse, 0x1, P0 ;  /* 0x0000000f006f7211 */ /* 0x080fe200000f0eff */
[----:B------:R-:W-:Y:S01]  /*15a0*/  IMAD.MOV.U32 R0, RZ, RZ, -0x800000 ;  /* 0xff800000ff007424 */ /* 0x000fe200078e00ff */
[-C--:B------:R-:W-:Y:S02]  /*15b0*/  LEA.HI.X.SX32 R109, R2, R15.reuse, 0x1, P1 ;  /* 0x0000000f026d7211 */ /* 0x080fe400008f0eff */
[----:B------:R-:W-:-:S02]  /*15c0*/  LEA.HI.X.SX32 R103, R3, R15, 0x1, P2 ;  /* 0x0000000f03677211 */ /* 0x000fc400010f0eff */
[----:B------:R-:W-:Y:S02]  /*15d0*/  LEA.HI.X.SX32 R101, R5, R15, 0x1, P3 ;  /* 0x0000000f05657211 */ /* 0x000fe400018f0eff */
[----:B------:R-:W-:Y:S02]  /*15e0*/  MOV R2, 0xff800000 ;  /* 0xff80000000027802 */ /* 0x000fe40000000f00 */
[----:B-1----:R-:W-:-:S07]  /*15f0*/  LOP3.LUT R3, R9, 0x40, RZ, 0x3c, !PT ;  /* 0x0000004009037812 */ /* 0x002fce00078e3cff */
.L_x_1:
[----:B------:R-:W2:Y:S04]  /*1600*/  LDL.64 R14, [R1+0x18] ;  /* 0x00001800010e7983 */ /* 0x000ea80000100a00 */
[----:B------:R-:W3:Y:S04]  /*1610*/  LDL.64 R16, [R1+0x10] ;  /* 0x0000100001107983 */ /* 0x000ee80000100a00 */
[----:B------:R-:W4:Y:S04]  /*1620*/  LDL.64 R18, [R1+0x8] ;  /* 0x0000080001127983 */ /* 0x000f280000100a00 */
[----:B------:R-:W5:Y:S04]  /*1630*/  LDL.64 R30, [R1+0x20] ;  /* 0x00002000011e7983 */ /* 0x000f680000100a00 */
[----:B------:R-:W5:Y:S01]  /*1640*/  LDL.64 R28, [R1] ;  /* 0x00000000011c7983 */ /* 0x000f620000100a00 */
[----:B------:R-:W-:-:S02]  /*1650*/  IMAD.U32 R10, RZ, RZ, UR4 ;  /* 0x00000004ff0a7e24 */ /* 0x000fc4000f8e00ff */
[----:B------:R-:W-:Y:S02]  /*1660*/  IMAD.U32 R12, RZ, RZ, UR4 ;  /* 0x00000004ff0c7e24 */ /* 0x000fe4000f8e00ff */
[----:B------:R-:W-:Y:S02]  /*1670*/  IMAD.U32 R4, RZ, RZ, UR4 ;  /* 0x00000004ff047e24 */ /* 0x000fe4000f8e00ff */
[----:B--2---:R-:W-:-:S04]  /*1680*/  IMAD.WIDE R10, R10, 0x2, R14 ;  /* 0x000000020a0a7825 */ /* 0x004fc800078e020e */
[----:B---3--:R-:W-:Y:S01]  /*1690*/  IMAD.WIDE R12, R12, 0x2, R16 ;  /* 0x000000020c0c7825 */ /* 0x008fe200078e0210 */
[----:B------:R-:W-:Y:S01]  /*16a0*/  MOV R16, UR4 ;  /* 0x0000000400107c02 */ /* 0x000fe20008000f00 */
[----:B------:R-:W2:Y:S02]  /*16b0*/  LDG.E.U16 R11, desc[UR14][R10.64] ;  /* 0x0000000e0a0b7981 */ /* 0x000ea4000c1e1500 */
[----:B------:R-:W-:Y:S02]  /*16c0*/  IMAD.U32 R14, RZ, RZ, UR4 ;  /* 0x00000004ff0e7e24 */ /* 0x000fe4000f8e00ff */
[----:B------:R-:W3:Y:S02]  /*16d0*/  LDG.E.U16 R13, desc[UR14][R12.64] ;  /* 0x0000000e0c0d7981 */ /* 0x000ee4000c1e1500 */
[----:B----4-:R-:W-:-:S04]  /*16e0*/  IMAD.WIDE R14, R14, 0x2, R18 ;  /* 0x000000020e0e7825 */ /* 0x010fc800078e0212 */
[----:B-----5:R-:W-:Y:S02]  /*16f0*/  IMAD.WIDE R4, R4, 0x2, R30 ;  /* 0x0000000204047825 */ /* 0x020fe400078e021e */
[----:B------:R-:W4:Y:S02]  /*1700*/  LDG.E.U16 R15, desc[UR14][R14.64] ;  /* 0x0000000e0e0f7981 */ /* 0x000f24000c1e1500 */
[----:B------:R-:W-:Y:S02]  /*1710*/  IMAD.U32 R19, RZ, RZ, UR4 ;  /* 0x00000004ff137e24 */ /* 0x000fe4000f8e00ff */
[----:B------:R-:W-:Y:S01]  /*1720*/  IMAD.WIDE R16, R16, 0x2, R28 ;  /* 0x0000000210107825 */ /* 0x000fe200078e021c */
[----:B------:R-:W5:Y:S03]  /*1730*/  LDG.E.U16 R5, desc[UR14][R4.64] ;  /* 0x0000000e04057981 */ /* 0x000f66000c1e1500 */
[----:B------:R-:W-:-:S02]  /*1740*/  IMAD.U32 R29, RZ, RZ, UR4 ;  /* 0x00000004ff1d7e24 */ /* 0x000fc4000f8e00ff */
[----:B------:R-:W-:Y:S01]  /*1750*/  IMAD.U32 R31, RZ, RZ, UR4 ;  /* 0x00000004ff1f7e24 */ /* 0x000fe2000f8e00ff */
[----:B------:R-:W5:Y:S01]  /*1760*/  LDG.E.U16 R17, desc[UR14][R16.64] ;  /* 0x0000000e10117981 */ /* 0x000f62000c1e1500 */
[----:B------:R-:W-:-:S04]  /*1770*/  IMAD.WIDE R18, R19, 0x2, R124 ;  /* 0x0000000213127825 */ /* 0x000fc800078e027c */
[----:B------:R-:W-:Y:S02]  /*1780*/  IMAD.WIDE R28, R29, 0x2, R122 ;  /* 0x000000021d1c7825 */ /* 0x000fe400078e027a */
[----:B------:R-:W5:Y:S02]  /*1790*/  LDG.E.U16 R19, desc[UR14][R18.64] ;  /* 0x0000000e12137981 */ /* 0x000f64000c1e1500 */
[----:B------:R-:W-:Y:S02]  /*17a0*/  IMAD.WIDE R30, R31, 0x2, R120 ;  /* 0x000000021f1e7825 */ /* 0x000fe400078e0278 */
[----:B------:R-:W5:Y:S04]  /*17b0*/  LDG.E.U16 R3, desc[UR14][R28.64] ;  /* 0x0000000e1c037981 */ /* 0x000f68000c1e1500 */
[----:B------:R-:W5:Y:S01]  /*17c0*/  LDG.E.U16 R33, desc[UR14][R30.64] ;  /* 0x0000000e1e217981 */ /* 0x000f62000c1e1500 */
[----:B------:R-:W-:Y:S01]  /*17d0*/  BAR.SYNC.DEFER_BLOCKING 0x0 ;  /* 0x0000000000007b1d */ /* 0x000fe20000010000 */
[----:B------:R-:W-:-:S05]  /*17e0*/  LOP3.LUT R6, R9, 0x40, RZ, 0x3c, !PT ;  /* 0x0000004009067812 */ /* 0x000fca00078e3cff */
[----:B--2---:R-:W-:Y:S04]  /*17f0*/  STS.U16 [R8+UR8+0x8400], R11 ;  /* 0x0084000b08007988 */ /* 0x004fe80008000408 */
[----:B---3--:R-:W-:Y:S04]  /*1800*/  STS.U16 [R8+UR8+0x8800], R13 ;  /* 0x0088000d08007988 */ /* 0x008fe80008000408 */
[----:B----4-:R-:W-:Y:S04]  /*1810*/  STS.U16 [R8+UR8+0x8c00], R15 ;  /* 0x008c000f08007988 */ /* 0x010fe80008000408 */
[----:B-----5:R-:W-:Y:S04]  /*1820*/  STS.U16 [R8+UR8+0x8000], R5 ;  /* 0x0080000508007988 */ /* 0x020fe80008000408 */
[----:B------:R-:W-:Y:S04]  /*1830*/  STS.U16 [R8+UR8+0x9000], R17 ;  /* 0x0090001108007988 */ /* 0x000fe80008000408 */
[----:B------:R-:W-:Y:S04]  /*1840*/  STS.U16 [R8+UR8+0x9400], R19 ;  /* 0x0094001308007988 */ /* 0x000fe80008000408 */
[----:B------:R-:W-:Y:S04]  /*1850*/  STS.U16 [R8+UR8+0x9800], R3 ;  /* 0x0098000308007988 */ /* 0x000fe80008000408 */
[----:B------:R-:W-:Y:S01]  /*1860*/  STS.U16 [R8+UR8+0x9c00], R33 ;  /* 0x009c002108007988 */ /* 0x000fe20008000408 */
[----:B------:R-:W-:Y:S06]  /*1870*/  BAR.SYNC.DEFER_BLOCKING 0x0 ;  /* 0x0000000000007b1d */ /* 0x000fec0000010000 */
[----:B------:R-:W-:Y:S04]  /*1880*/  LDSM.16.MT88.4 R36, [R91] ;  /* 0x000000005b24783b */ /* 0x000fe80000004200 */
[----:B------:R-:W0:Y:S04]  /*1890*/  LDSM.16.M88.4 R52, [R9+UR8+0x8400] ;  /* 0x008400080934783b */ /* 0x000e280008000200 */
[----:B------:R-:W1:Y:S04]  /*18a0*/  LDSM.16.M88.4 R72, [R9+UR8+0x8800] ;  /* 0x008800080948783b */ /* 0x000e680008000200 */
[----:B------:R-:W2:Y:S04]  /*18b0*/  LDSM.16.M88.4 R28, [R9+UR8+0x8000] ;  /* 0x00800008091c783b */ /* 0x000ea80008000200 */
[----:B------:R-:W3:Y:S04]  /*18c0*/  LDSM.16.MT88.4 R80, [R91+0x2000] ;  /* 0x002000005b50783b */ /* 0x000ee80000004200 */
[----:B------:R-:W4:Y:S04]  /*18d0*/  LDSM.16.M88.4 R76, [R9+UR8+0x8c00] ;  /* 0x008c0008094c783b */ /* 0x000f280008000200 */
[----:B------:R-:W5:Y:S04]  /*18e0*/  LDSM.16.M88.4 R32, [R9+UR8+0x9400] ;  /* 0x009400080920783b */ /* 0x000f680008000200 */
[----:B------:R-:W3:Y:S04]  /*18f0*/  LDSM.16.M88.4 R60, [R9+UR8+0x9800] ;  /* 0x00980008093c783b */ /* 0x000ee80008000200 */
[----:B------:R-:W4:Y:S01]  /*1900*/  LDSM.16.M88.4 R16, [R9+UR8+0x9000] ;  /* 0x009000080910783b */ /* 0x000f220008000200 */
[C---:B0-----:R-:W-:Y:S08]  /*1910*/  HMMA.16816.F32.BF16 R12, R36.reuse, R52, RZ ;  /* 0x00000034240c723c */ /* 0x041ff000000418ff */
[C---:B-1----:R-:W-:Y:S08]  /*1920*/  HMMA.16816.F32.BF16 R84, R36.reuse, R72, RZ ;  /* 0x000000482454723c */ /* 0x042ff000000418ff */
[----:B--2---:R-:W-:Y:S08]  /*1930*/  HMMA.16816.F32.BF16 R92, R36, R28, RZ ;  /* 0x0000001c245c723c */ /* 0x004ff000000418ff */
[----:B---3--:R-:W-:Y:S08]  /*1940*/  HMMA.16816.F32.BF16 R52, R80, R54, R12 ;  /* 0x000000365034723c */ /* 0x008ff0000004180c */
[----:B----4-:R-:W-:Y:S08]  /*1950*/  HMMA.16816.F32.BF16 R12, R36, R76, RZ ;  /* 0x0000004c240c723c */ /* 0x010ff000000418ff */
[C---:B------:R-:W-:Y:S01]  /*1960*/  HMMA.16816.F32.BF16 R72, R80.reuse, R74, R84 ;  /* 0x0000004a5048723c */ /* 0x040fe20000041854 */
[----:B------:R-:W0:Y:S07]  /*1970*/  LDSM.16.M88.4 R84, [R9+UR8+0x9c00] ;  /* 0x009c00080954783b */ /* 0x000e2e0008000200 */
[C---:B------:R-:W-:Y:S08]  /*1980*/  HMMA.16816.F32.BF16 R28, R80.reuse, R30, R92 ;  /* 0x0000001e501c723c */ /* 0x040ff0000004185c */
[----:B------:R-:W-:Y:S08]  /*1990*/  HMMA.16816.F32.BF16 R76, R80, R78, R12 ;  /* 0x0000004e504c723c */ /* 0x000ff0000004180c */
[C---:B-----5:R-:W-:Y:S08]  /*19a0*/  HMMA.16816.F32.BF16 R92, R36.reuse, R32, RZ ;  /* 0x00000020245c723c */ /* 0x060ff000000418ff */
[C---:B------:R-:W-:Y:S08]  /*19b0*/  HMMA.16816.F32.BF16 R12, R36.reuse, R60, RZ ;  /* 0x0000003c240c723c */ /* 0x040ff000000418ff */
[----:B------:R-:W-:Y:S08]  /*19c0*/  HMMA.16816.F32.BF16 R104, R36, R16, RZ ;  /* 0x000000102468723c */ /* 0x000ff000000418ff */
[C---:B------:R-:W-:Y:S08]  /*19d0*/  HMMA.16816.F32.BF16 R32, R80.reuse, R34, R92 ;  /* 0x000000225020723c */ /* 0x040ff0000004185c */
[----:B------:R-:W-:Y:S01]  /*19e0*/  HMMA.16816.F32.BF16 R12, R80, R62, R12 ;  /* 0x0000003e500c723c */ /* 0x000fe2000004180c */
[----:B------:R-:W-:Y:S07]  /*19f0*/  LDSM.16.M88.4 R60, [R6+UR8+0x8000] ;  /* 0x00800008063c783b */ /* 0x000fee0008000200 */
[----:B0-----:R-:W-:Y:S01]  /*1a00*/  HMMA.16816.F32.BF16 R92, R36, R84, RZ ;  /* 0x00000054245c723c */ /* 0x001fe200000418ff */
[----:B------:R-:W0:Y:S07]  /*1a10*/  LDSM.16.MT88.4 R36, [R91+0x4000] ;  /* 0x004000005b24783b */ /* 0x000e2e0000004200 */
[----:B------:R-:W-:-:S12]  /*1a20*/  HMMA.16816.F32.BF16 R16, R80, R18, R104 ;  /* 0x000000125010723c */ /* 0x000fd80000041868 */
[----:B------:R-:W-:Y:S01]  /*1a30*/  HMMA.16816.F32.BF16 R80, R80, R86, R92 ;  /* 0x000000565050723c */ /* 0x000fe2000004185c */
[----:B------:R-:W1:Y:S07]  /*1a40*/  LDSM.16.M88.4 R84, [R6+UR8+0x8400] ;  /* 0x008400080654783b */ /* 0x000e6e0008000200 */
[C---:B0-----:R-:W-:Y:S01]  /*1a50*/  HMMA.16816.F32.BF16 R104, R36.reuse, R60, R28 ;  /* 0x0000003c2468723c */ /* 0x041fe2000004181c */
[----:B------:R-:W0:Y:S07]  /*1a60*/  LDSM.16.MT88.4 R28, [R91+0x6000] ;  /* 0x006000005b1c783b */ /* 0x000e2e0000004200 */
[----:B-1----:R-:W-:-:S12]  /*1a70*/  HMMA.16816.F32.BF16 R92, R36, R84, R52 ;  /* 0x00000054245c723c */ /* 0x002fd80000041834 */
[C---:B0-----:R-:W-:Y:S01]  /*1a80*/  HMMA.16816.F32.BF16 R52, R28.reuse, R62, R104 ;  /* 0x0000003e1c34723c */ /* 0x041fe20000041868 */
[----:B------:R-:W0:Y:S07]  /*1a90*/  LDSM.16.M88.4 R104, [R6+UR8+0x8800] ;  /* 0x008800080668783b */ /* 0x000e2e0008000200 */
[----:B------:R-:W-:Y:S01]  /*1aa0*/  HMMA.16816.F32.BF16 R60, R28, R86, R92 ;  /* 0x000000561c3c723c */ /* 0x000fe2000004185c */
[----:B------:R-:W1:Y:S07]  /*1ab0*/  LDSM.16.M88.4 R84, [R6+UR8+0x8c00] ;  /* 0x008c00080654783b */ /* 0x000e6e0008000200 */
[C---:B0-----:R-:W-:Y:S08]  /*1ac0*/  HMMA.16816.F32.BF16 R72, R36.reuse, R104, R72 ;  /* 0x000000682448723c */ /* 0x041ff00000041848 */
[----:B-1----:R-:W-:-:S12]  /*1ad0*/  HMMA.16816.F32.BF16 R76, R36, R84, R76 ;  /* 0x00000054244c723c */ /* 0x002fd8000004184c */
[----:B------:R-:W-:Y:S01]  /*1ae0*/  HMMA.16816.F32.BF16 R72, R28, R106, R72 ;  /* 0x0000006a1c48723c */ /* 0x000fe20000041848 */
[----:B------:R-:W-:-:S05]  /*1af0*/  LOP3.LUT R107, R9, 0x40, RZ, 0x3c, !PT ;  /* 0x00000040096b7812 */ /* 0x000fca00078e3cff */
[----:B------:R-:W0:Y:S02]  /*1b00*/  LDSM.16.M88.4 R92, [R107+UR8+0x9000] ;  /* 0x009000086b5c783b */ /* 0x000e240008000200 */
[----:B------:R-:W-:Y:S02]  /*1b10*/  HMMA.16816.F32.BF16 R76, R28, R86, R76 ;  /* 0x000000561c4c723c */ /* 0x000fe4000004184c */
[----:B------:R-:W1:Y:S06]  /*1b20*/  LDSM.16.M88.4 R84, [R107+UR8+0x9400] ;  /* 0x009400086b54783b */ /* 0x000e6c0008000200 */
[C---:B0-----:R-:W-:Y:S08]  /*1b30*/  HMMA.16816.F32.BF16 R16, R36.reuse, R92, R16 ;  /* 0x0000005c2410723c */ /* 0x041ff00000041810 */
[----:B-1----:R-:W-:-:S12]  /*1b40*/  HMMA.16816.F32.BF16 R32, R36, R84, R32 ;  /* 0x000000542420723c */ /* 0x002fd80000041820 */
[C---:B------:R-:W-:Y:S01]  /*1b50*/  HMMA.16816.F32.BF16 R16, R28.reuse, R94, R16 ;  /* 0x0000005e1c10723c */ /* 0x040fe20000041810 */
[----:B------:R-:W0:Y:S07]  /*1b60*/  LDSM.16.M88.4 R92, [R107+UR8+0x9800] ;  /* 0x009800086b5c783b */ /* 0x000e2e0008000200 */
[----:B------:R-:W-:Y:S01]  /*1b70*/  HMMA.16816.F32.BF16 R32, R28, R86, R32 ;  /* 0x000000561c20723c */ /* 0x000fe20000041820 */
[----:B------:R-:W1:Y:S01]  /*1b80*/  LDSM.16.M88.4 R84, [R107+UR8+0x9c00] ;  /* 0x009c00086b54783b */ /* 0x000e620008000200 */
[----:B------:R-:W2:Y:S06]  /*1b90*/  S2R R6, SR_TID.X ;  /* 0x0000000000067919 */ /* 0x000eac0000002100 */
[C---:B0-----:R-:W-:Y:S08]  /*1ba0*/  HMMA.16816.F32.BF16 R12, R36.reuse, R92, R12 ;  /* 0x0000005c240c723c */ /* 0x041ff0000004180c */
[----:B-1----:R-:W-:Y:S01]  /*1bb0*/  HMMA.16816.F32.BF16 R80, R36, R84, R80 ;  /* 0x000000542450723c */ /* 0x002fe20000041850 */
[----:B--2---:R-:W-:-:S05]  /*1bc0*/  IMAD.SHL.U32 R6, R6, 0x2, RZ ;  /* 0x0000000206067824 */ /* 0x004fca00078e00ff */
[----:B------:R-:W-:-:S04]  /*1bd0*/  LOP3.LUT R6, R6, 0x6, RZ, 0xc0, !PT ;  /* 0x0000000606067812 */ /* 0x000fc800078ec0ff */
[C---:B------:R-:W-:Y:S01]  /*1be0*/  IADD3 R4, P1, PT, R6.reuse, UR6, RZ ;  /* 0x0000000606047c10 */ /* 0x040fe2000ff3e0ff */
[----:B------:R-:W-:Y:S01]  /*1bf0*/  VIADD R3, R6, UR6 ;  /* 0x0000000606037c36 */ /* 0x000fe20008000000 */
[----:B------:R-:W-:Y:S01]  /*1c00*/  HMMA.16816.F32.BF16 R12, R28, R94, R12 ;  /* 0x0000005e1c0c723c */ /* 0x000fe2000004180c */
[----:B------:R-:W-:Y:S02]  /*1c10*/  LOP3.LUT R6, R7, 0x8, RZ, 0xfc, !PT ;  /* 0x0000000807067812 */ /* 0x000fe400078efcff */
[----:B------:R-:W-:Y:S01]  /*1c20*/  VIADD R5, R3, 0x19 ;  /* 0x0000001903057836 */ /* 0x000fe20000000000 */
[----:B------:R-:W-:-:S04]  /*1c30*/  IADD3 RZ, P3, PT, R4, 0x19, RZ ;  /* 0x0000001904ff7810 */ /* 0x000fc80007f7e0ff */
[----:B------:R-:W-:Y:S01]  /*1c40*/  HMMA.16816.F32.BF16 R28, R28, R86, R80 ;  /* 0x000000561c1c723c */ /* 0x000fe20000041850 */
[----:B------:R-:W-:Y:S02]  /*1c50*/  IADD3.X R81, PT, PT, RZ, UR7, RZ, P1, !PT ;  /* 0x00000007ff517c10 */ /* 0x000fe40008ffe4ff */
[CC--:B------:R-:W-:Y:S02]  /*1c60*/  ISETP.GT.U32.AND P2, PT, R5.reuse, R7.reuse, PT ;  /* 0x000000070500720c */ /* 0x0c0fe40003f44070 */
[----:B------:R-:W-:Y:S01]  /*1c70*/  ISETP.GT.U32.AND P5, PT, R5, R6, PT ;  /* 0x000000060500720c */ /* 0x000fe20003fa4070 */
[----:B------:R-:W-:Y:S01]  /*1c80*/  IMAD.X R5, RZ, RZ, R81, P3 ;  /* 0x000000ffff057224 */ /* 0x000fe200018e0651 */
[----:B------:R-:W-:Y:S01]  /*1c90*/  IADD3 R4, P0, PT, R3, 0x18, RZ ;  /* 0x0000001803047810 */ /* 0x000fe20007f1e0ff */
[----:B------:R-:W-:Y:S01]  /*1ca0*/  FMUL R38, R77, UR10 ;  /* 0x0000000a4d267c20 */ /* 0x000fe20008400000 */
[----:B------:R-:W-:Y:S02]  /*1cb0*/  FMUL R36, R79, UR10 ;  /* 0x0000000a4f247c20 */ /* 0x000fe40008400000 */
[----:B------:R-:W-:-:S02]  /*1cc0*/  ISETP.GT.U32.AND P6, PT, R4, R7, PT ;  /* 0x000000070400720c */ /* 0x000fc40003fc4070 */
[----:B------:R-:W-:Y:S02]  /*1cd0*/  ISETP.GT.U32.AND P3, PT, R4, R6, PT ;  /* 0x000000060400720c */ /* 0x000fe40003f64070 */
[C---:B------:R-:W-:Y:S02]  /*1ce0*/  ISETP.GT.U32.AND.EX P2, PT, R5.reuse, RZ, PT, P2 ;  /* 0x000000ff0500720c */ /* 0x040fe40003f44120 */
[----:B------:R-:W-:Y:S01]  /*1cf0*/  ISETP.GT.U32.AND.EX P5, PT, R5, RZ, PT, P5 ;  /* 0x000000ff0500720c */ /* 0x000fe20003fa4150 */
[----:B------:R-:W-:Y:S01]  /*1d00*/  IMAD.X R10, RZ, RZ, R81, P0 ;  /* 0x000000ffff0a7224 */ /* 0x000fe200000e0651 */
[C---:B------:R-:W-:Y:S02]  /*1d10*/  IADD3 R4, P4, PT, R3.reuse, 0x9, RZ ;  /* 0x0000000903047810 */ /* 0x040fe40007f9e0ff */
[----:B------:R-:W-:Y:S02]  /*1d20*/  FSEL R38, R38, -INF , !P2 ;  /* 0xff80000026267808 */ /* 0x000fe40005000000 */
[----:B------:R-:W-:Y:S01]  /*1d30*/  FSEL R36, R36, -INF , !P5 ;  /* 0xff80000024247808 */ /* 0x000fe20006800000 */
[----:B------:R-:W-:Y:S01]  /*1d40*/  FMUL R76, R76, UR10 ;  /* 0x0000000a4c4c7c20 */ /* 0x000fe20008400000 */
[----:B------:R-:W-:-:S02]  /*1d50*/  IADD3 R5, P1, PT, R3, 0x10, RZ ;  /* 0x0000001003057810 */ /* 0x000fc40007f3e0ff */
[CC--:B------:R-:W-:Y:S02]  /*1d60*/  ISETP.GT.U32.AND P2, PT, R4.reuse, R7.reuse, PT ;  /* 0x000000070400720c */ /* 0x0c0fe40003f44070 */
[-C--:B------:R-:W-:Y:S01]  /*1d70*/  ISETP.GT.U32.AND P5, PT, R4, R6.reuse, PT ;  /* 0x000000060400720c */ /* 0x080fe20003fa4070 */
[----:B------:R-:W-:Y:S01]  /*1d80*/  IMAD.X R4, RZ, RZ, R81, P4 ;  /* 0x000000ffff047224 */ /* 0x000fe200020e0651 */
[----:B------:R-:W-:Y:S01]  /*1d90*/  ISETP.GT.U32.AND.EX P6, PT, R10, RZ, PT, P6 ;  /* 0x000000ff0a00720c */ /* 0x000fe20003fc4160 */
[----:B------:R-:W-:Y:S01]  /*1da0*/  FMUL R37, R78, UR10 ;  /* 0x0000000a4e257c20 */ /* 0x000fe20008400000 */
[C---:B------:R-:W-:Y:S02]  /*1db0*/  ISETP.GT.U32.AND P0, PT, R5.reuse, R7, PT ;  /* 0x000000070500720c */ /* 0x040fe40003f04070 */
[----:B------:R-:W-:Y:S01]  /*1dc0*/  ISETP.GT.U32.AND P4, PT, R5, R6, PT ;  /* 0x000000060500720c */ /* 0x000fe20003f84070 */
[----:B------:R-:W-:Y:S01]  /*1dd0*/  FMUL R5, R61, UR10 ;  /* 0x0000000a3d057c20 */ /* 0x000fe20008400000 */
[----:B------:R-:W-:-:S02]  /*1de0*/  ISETP.GT.U32.AND.EX P3, PT, R10, RZ, PT, P3 ;  /* 0x000000ff0a00720c */ /* 0x000fc40003f64130 */
[----:B------:R-:W-:Y:S02]  /*1df0*/  ISETP.GT.U32.AND.EX P2, PT, R4, RZ, PT, P2 ;  /* 0x000000ff0400720c */ /* 0x000fe40003f44120 */
[----:B------:R-:W-:Y:S01]  /*1e00*/  FSEL R83, R76, -INF , !P6 ;  /* 0xff8000004c537808 */ /* 0x000fe20007000000 */
[----:B------:R-:W-:Y:S01]  /*1e10*/  IMAD.U32 R11, RZ, RZ, UR5 ;  /* 0x00000005ff0b7e24 */ /* 0x000fe2000f8e00ff */
[----:B------:R-:W-:Y:S02]  /*1e20*/  IADD3 R10, P6, PT, R3, 0x11, RZ ;  /* 0x00000011030a7810 */ /* 0x000fe40007fde0ff */
[----:B------:R-:W-:Y:S02]  /*1e30*/  FSEL R37, R37, -INF , !P3 ;  /* 0xff80000025257808 */ /* 0x000fe40005800000 */
[----:B------:R-:W-:Y:S02]  /*1e40*/  FSEL R5, R5, -INF , !P2 ;  /* 0xff80000005057808 */ /* 0x000fe40005000000 */
[----:B------:R-:W-:-:S02]  /*1e50*/  ISETP.GT.U32.AND P3, PT, R10, R7, PT ;  /* 0x000000070a00720c */ /* 0x000fc40003f64070 */
[----:B------:R-:W-:Y:S01]  /*1e60*/  ISETP.GT.U32.AND P2, PT, R10, R6, PT ;  /* 0x000000060a00720c */ /* 0x000fe20003f44070 */
[----:B------:R-:W-:-:S04]  /*1e70*/  IMAD.WIDE R10, R11, 0x2, R118 ;  /* 0x000000020b0a7825 */ /* 0x000fc800078e0276 */
[----:B------:R-:W-:Y:S01]  /*1e80*/  FMUL R63, R63, UR10 ;  /* 0x0000000a3f3f7c20 */ /* 0x000fe20008400000 */
[----:B------:R-:W-:Y:S01]  /*1e90*/  IMAD.U32 R79, RZ, RZ, UR5 ;  /* 0x00000005ff4f7e24 */ /* 0x000fe2000f8e00ff */
[----:B------:R-:W-:Y:S01]  /*1ea0*/  ISETP.GT.U32.AND.EX P5, PT, R4, RZ, PT, P5 ;  /* 0x000000ff0400720c */ /* 0x000fe20003fa4150 */
[----:B------:R0:W2:Y:S01]  /*1eb0*/  LDG.E.U16 R89, desc[UR14][R10.64] ;  /* 0x0000000e0a597981 */ /* 0x0000a2000c1e1500 */
[----:B------:R-:W-:Y:S01]  /*1ec0*/  MOV R105, UR5 ;  /* 0x0000000500697c02 */ /* 0x000fe20008000f00 */
[----:B------:R-:W-:Y:S01]  /*1ed0*/  IMAD.X R39, RZ, RZ, R81, P1 ;  /* 0x000000ffff277224 */ /* 0x000fe200008e0651 */
[----:B------:R-:W-:Y:S01]  /*1ee0*/  LOP3.LUT R4, R3, 0x21, RZ, 0xfc, !PT ;  /* 0x0000002103047812 */ /* 0x000fe200078efcff */
[----:B------:R-:W-:Y:S01]  /*1ef0*/  IMAD.U32 R77, RZ, RZ, UR5 ;  /* 0x00000005ff4d7e24 */ /* 0x000fe2000f8e00ff */
[----:B------:R-:W-:Y:S01]  /*1f00*/  FSEL R84, R63, -INF , !P5 ;  /* 0xff8000003f547808 */ /* 0x000fe20006800000 */
[----:B------:R-:W-:Y:S01]  /*1f10*/  FMUL R63, R72, UR10 ;  /* 0x0000000a483f7c20 */ /* 0x000fe20008400000 */
[----:B0-----:R-:W-:Y:S01]  /*1f20*/  IMAD.WIDE R10, R79, 0x2, R110 ;  /* 0x000000024f0a7825 */ /* 0x001fe200078e026e */
[----:B------:R-:W-:-:S02]  /*1f30*/  ISETP.GT.U32.AND P5, PT, R4, R6, PT ;  /* 0x000000060400720c */ /* 0x000fc40003fa4070 */
[----:B------:R-:W-:Y:S01]  /*1f40*/  ISETP.GT.U32.AND P1, PT, R4, R7, PT ;  /* 0x000000070400720c */ /* 0x000fe20003f24070 */
[----:B------:R-:W-:Y:S01]  /*1f50*/  IMAD.WIDE R104, R105, 0x2, R116 ;  /* 0x0000000269687825 */ /* 0x000fe200078e0274 */
[----:B------:R-:W-:Y:S01]  /*1f60*/  ISETP.GT.U32.AND.EX P0, PT, R39, RZ, PT, P0 ;  /* 0x000000ff2700720c */ /* 0x000fe20003f04100 */
[----:B------:R0:W3:Y:S01]  /*1f70*/  LDG.E.U16 R88, desc[UR14][R10.64] ;  /* 0x0000000e0a587981 */ /* 0x0000e2000c1e1500 */
[----:B------:R-:W-:Y:S01]  /*1f80*/  LOP3.LUT R4, R3, 0x28, RZ, 0xfc, !PT ;  /* 0x0000002803047812 */ /* 0x000fe200078efcff */
[----:B------:R-:W-:Y:S01]  /*1f90*/  IMAD.WIDE R76, R77, 0x2, R114 ;  /* 0x000000024d4c7825 */ /* 0x000fe200078e0272 */
[----:B------:R-:W-:Y:S01]  /*1fa0*/  FSEL R63, R63, -INF , !P0 ;  /* 0xff8000003f3f7808 */ /* 0x000fe20004000000 */
[----:B------:R-:W4:Y:S02]  /*1fb0*/  LDG.E.U16 R104, desc[UR14][R104.64] ;  /* 0x0000000e68687981 */ /* 0x000f24000c1e1500 */
[----:B------:R-:W-:Y:S02]  /*1fc0*/  IMAD.U32 R87, RZ, RZ, UR5 ;  /* 0x00000005ff577e24 */ /* 0x000fe4000f8e00ff */
[----:B0-----:R-:W-:Y:S01]  /*1fd0*/  IMAD.WIDE R10, R79, 0x2, R102 ;  /* 0x000000024f0a7825 */ /* 0x001fe200078e0266 */
[----:B------:R-:W-:-:S03]  /*1fe0*/  ISETP.GT.U32.AND P0, PT, R4, R6, PT ;  /* 0x000000060400720c */ /* 0x000fc60003f04070 */
[----:B------:R-:W-:Y:S01]  /*1ff0*/  IMAD.X R61, RZ, RZ, R81, P6 ;  /* 0x000000ffff3d7224 */ /* 0x000fe200030e0651 */
[----:B------:R-:W-:Y:S01]  /*2000*/  ISETP.GT.U32.AND P6, PT, R4, R7, PT ;  /* 0x000000070400720c */ /* 0x000fe20003fc4070 */
[----:B------:R-:W-:Y:S01]  /*2010*/  IMAD.WIDE R86, R87, 0x2, R112 ;  /* 0x0000000257567825 */ /* 0x000fe200078e0270 */
[----:B------:R0:W5:Y:S04]  /*2020*/  LDG.E.U16 R105, desc[UR14][R76.64] ;  /* 0x0000000e4c697981 */ /* 0x000168000c1e1500 */
[----:B------:R1:W5:Y:S04]  /*2030*/  LDG.E.U16 R4, desc[UR14][R10.64] ;  /* 0x0000000e0a047981 */ /* 0x000368000c1e1500 */
[----:B------:R-:W5:Y:S01]  /*2040*/  LDG.E.U16 R86, desc[UR14][R86.64] ;  /* 0x0000000e56567981 */ /* 0x000f62000c1e1500 */
[----:B0-----:R-:W-:-:S04]  /*2050*/  IMAD.WIDE R76, R79, 0x2, R108 ;  /* 0x000000024f4c7825 */ /* 0x001fc800078e026c */
[----:B-1----:R-:W-:Y:S01]  /*2060*/  IMAD.WIDE R10, R79, 0x2, R100 ;  /* 0x000000024f0a7825 */ /* 0x002fe200078e0264 */
[----:B------:R-:W5:Y:S04]  /*2070*/  LDG.E.U16 R87, desc[UR14][R76.64] ;  /* 0x0000000e4c577981 */ /* 0x000f68000c1e1500 */
[----:B------:R0:W5:Y:S01]  /*2080*/  LDG.E.U16 R99, desc[UR14][R10.64] ;  /* 0x0000000e0a637981 */ /* 0x000162000c1e1500 */
[C---:B------:R-:W-:Y:S02]  /*2090*/  ISETP.GT.U32.AND.EX P3, PT, R61.reuse, RZ, PT, P3 ;  /* 0x000000ff3d00720c */ /* 0x040fe40003f64130 */
[----:B------:R-:W-:Y:S01]  /*20a0*/  ISETP.GT.U32.AND.EX P2, PT, R61, RZ, PT, P2 ;  /* 0x000000ff3d00720c */ /* 0x000fe20003f44120 */
[----:B------:R-:W-:Y:S01]  /*20b0*/  FMUL R61, R74, UR10 ;  /* 0x0000000a4a3d7c20 */ /* 0x000fe20008400000 */
[----:B------:R-:W-:Y:S01]  /*20c0*/  ISETP.GT.U32.AND.EX P4, PT, R39, RZ, PT, P4 ;  /* 0x000000ff2700720c */ /* 0x000fe20003f84140 */
[----:B------:R-:W-:Y:S01]  /*20d0*/  FMUL R72, R73, UR10 ;  /* 0x0000000a49487c20 */ /* 0x000fe20008400000 */
[----:B------:R-:W-:Y:S01]  /*20e0*/  FMUL R17, R17, UR10 ;  /* 0x0000000a11117c20 */ /* 0x000fe20008400000 */
[----:B------:R-:W-:Y:S01]  /*20f0*/  ISETP.GT.U32.AND.EX P1, PT, R81, RZ, PT, P1 ;  /* 0x000000ff5100720c */ /* 0x000fe20003f24110 */
[----:B------:R-:W-:Y:S01]  /*2100*/  FMUL R32, R32, UR10 ;  /* 0x0000000a20207c20 */ /* 0x000fe20008400000 */
[----:B------:R-:W-:Y:S01]  /*2110*/  FSEL R61, R61, -INF , !P4 ;  /* 0xff8000003d3d7808 */ /* 0x000fe20006000000 */
[----:B------:R-:W-:Y:S01]  /*2120*/  FMUL R19, R19, UR10 ;  /* 0x0000000a13137c20 */ /* 0x000fe20008400000 */
[----:B------:R-:W-:Y:S01]  /*2130*/  IADD3 R74, P4, PT, R3, 0x8, RZ ;  /* 0x00000008034a7810 */ /* 0x000fe20007f9e0ff */
[----:B------:R-:W-:Y:S01]  /*2140*/  FMUL R39, R75, UR10 ;  /* 0x0000000a4b277c20 */ /* 0x000fe20008400000 */
[----:B------:R-:W-:Y:S01]  /*2150*/  FSEL R72, R72, -INF , !P3 ;  /* 0xff80000048487808 */ /* 0x000fe20005800000 */
[----:B------:R-:W-:Y:S01]  /*2160*/  FMUL R12, R12, UR10 ;  /* 0x0000000a0c0c7c20 */ /* 0x000fe20008400000 */
[-C--:B------:R-:W-:Y:S01]  /*2170*/  ISETP.GT.U32.AND P3, PT, R74, R7.reuse, PT ;  /* 0x000000074a00720c */ /* 0x080fe20003f64070 */
[----:B0-----:R-:W-:Y:S01]  /*2180*/  IMAD.X R11, RZ, RZ, R81, P4 ;  /* 0x000000ffff0b7224 */ /* 0x001fe200020e0651 */
[----:B------:R-:W-:Y:S01]  /*2190*/  LOP3.LUT R10, R3, 0x29, RZ, 0xfc, !PT ;  /* 0x00000029030a7812 */ /* 0x000fe200078efcff */
[----:B------:R-:W-:Y:S01]  /*21a0*/  FMUL R13, R13, UR10 ;  /* 0x0000000a0d0d7c20 */ /* 0x000fe20008400000 */
[----:B------:R-:W-:Y:S01]  /*21b0*/  FSEL R39, R39, -INF , !P2 ;  /* 0xff80000027277808 */ /* 0x000fe20005000000 */
[----:B------:R-:W-:Y:S01]  /*21c0*/  FMUL R33, R33, UR10 ;  /* 0x0000000a21217c20 */ /* 0x000fe20008400000 */
[----:B------:R-:W-:Y:S01]  /*21d0*/  ISETP.GT.U32.AND.EX P3, PT, R11, RZ, PT, P3 ;  /* 0x000000ff0b00720c */ /* 0x000fe20003f64130 */
[----:B------:R-:W-:Y:S01]  /*21e0*/  FMUL R11, R60, UR10 ;  /* 0x0000000a3c0b7c20 */ /* 0x000fe20008400000 */
[CC--:B------:R-:W-:Y:S01]  /*21f0*/  ISETP.GT.U32.AND P4, PT, R10.reuse, R6.reuse, PT ;  /* 0x000000060a00720c */ /* 0x0c0fe20003f84070 */
[----:B------:R-:W-:Y:S01]  /*2200*/  FMUL R55, R55, UR10 ;  /* 0x0000000a37377c20 */ /* 0x000fe20008400000 */
[-C--:B------:R-:W-:Y:S01]  /*2210*/  ISETP.GT.U32.AND P2, PT, R10, R7.reuse, PT ;  /* 0x000000070a00720c */ /* 0x080fe20003f44070 */
[----:B------:R-:W-:Y:S01]  /*2220*/  FMUL R28, R28, UR10 ;  /* 0x0000000a1c1c7c20 */ /* 0x000fe20008400000 */
[----:B------:R-:W-:Y:S01]  /*2230*/  LOP3.LUT R10, R3, 0x30, RZ, 0xfc, !PT ;  /* 0x00000030030a7812 */ /* 0x000fe200078efcff */
[----:B------:R-:W-:Y:S01]  /*2240*/  FMUL R16, R16, UR10 ;  /* 0x0000000a10107c20 */ /* 0x000fe20008400000 */
[----:B------:R-:W-:Y:S01]  /*2250*/  FSEL R11, R11, -INF , !P3 ;  /* 0xff8000000b0b7808 */ /* 0x000fe20005800000 */
[----:B------:R-:W-:Y:S01]  /*2260*/  FMUL R29, R29, UR10 ;  /* 0x0000000a1d1d7c20 */ /* 0x000fe20008400000 */
[----:B------:R-:W-:Y:S01]  /*2270*/  FSEL R79, R17, -INF , !P1 ;  /* 0xff800000114f7808 */ /* 0x000fe20004800000 */
[----:B------:R-:W-:Y:S01]  /*2280*/  FMUL R18, R18, UR10 ;  /* 0x0000000a12127c20 */ /* 0x000fe20008400000 */
[----:B------:R-:W-:Y:S01]  /*2290*/  ISETP.GT.U32.AND P3, PT, R10, R6, PT ;  /* 0x000000060a00720c */ /* 0x000fe20003f64070 */
[----:B------:R-:W-:Y:S01]  /*22a0*/  FMUL R34, R34, UR10 ;  /* 0x0000000a22227c20 */ /* 0x000fe20008400000 */
[-C--:B------:R-:W-:Y:S01]  /*22b0*/  ISETP.GT.U32.AND P1, PT, R10, R7.reuse, PT ;  /* 0x000000070a00720c */ /* 0x080fe20003f24070 */
[----:B------:R-:W-:Y:S01]  /*22c0*/  FMUL R35, R35, UR10 ;  /* 0x0000000a23237c20 */ /* 0x000fe20008400000 */
[----:B------:R-:W-:Y:S01]  /*22d0*/  ISETP.GT.U32.AND.EX P6, PT, R81, RZ, PT, P6 ;  /* 0x000000ff5100720c */ /* 0x000fe20003fc4160 */
[----:B------:R-:W-:Y:S01]  /*22e0*/  FMUL R14, R14, UR10 ;  /* 0x0000000a0e0e7c20 */ /* 0x000fe20008400000 */
[----:B------:R-:W-:Y:S01]  /*22f0*/  LOP3.LUT R10, R3, 0x31, RZ, 0xfc, !PT ;  /* 0x00000031030a7812 */ /* 0x000fe200078efcff */
[----:B------:R-:W-:Y:S01]  /*2300*/  FMUL R15, R15, UR10 ;  /* 0x0000000a0f0f7c20 */ /* 0x000fe20008400000 */
[----:B------:R-:W-:Y:S01]  /*2310*/  FSEL R77, R32, -INF , !P6 ;  /* 0xff800000204d7808 */ /* 0x000fe20007000000 */
[----:B------:R-:W-:Y:S01]  /*2320*/  FMUL R30, R30, UR10 ;  /* 0x0000000a1e1e7c20 */ /* 0x000fe20008400000 */
[----:B------:R-:W-:Y:S01]  /*2330*/  ISETP.GT.U32.AND P6, PT, R10, R7, PT ;  /* 0x000000070a00720c */ /* 0x000fe20003fc4070 */
[----:B------:R-:W-:Y:S01]  /*2340*/  FMUL R31, R31, UR10 ;  /* 0x0000000a1f1f7c20 */ /* 0x000fe20008400000 */
[C---:B------:R-:W-:Y:S01]  /*2350*/  ISETP.GT.U32.AND.EX P5, PT, R81.reuse, RZ, PT, P5 ;  /* 0x000000ff5100720c */ /* 0x040fe20003fa4150 */
[----:B------:R-:W-:Y:S01]  /*2360*/  BAR.SYNC.DEFER_BLOCKING 0x0 ;  /* 0x0000000000007b1d */ /* 0x000fe20000010000 */
[----:B------:R-:W-:-:S02]  /*2370*/  ISETP.GT.U32.AND.EX P1, PT, R81, RZ, PT, P1 ;  /* 0x000000ff5100720c */ /* 0x000fc40003f24110 */
[----:B------:R-:W-:Y:S02]  /*2380*/  ISETP.GT.U32.AND.EX P6, PT, R81, RZ, PT, P6 ;  /* 0x000000ff5100720c */ /* 0x000fe40003fc4160 */
[----:B------:R-:W-:Y:S02]  /*2390*/  FSEL R82, R19, -INF , !P5 ;  /* 0xff80000013527808 */ /* 0x000fe40006800000 */
[----:B------:R-:W-:Y:S02]  /*23a0*/  ISETP.GT.U32.AND.EX P2, PT, R81, RZ, PT, P2 ;  /* 0x000000ff5100720c */ /* 0x000fe40003f44120 */
[----:B------:R-:W-:Y:S02]  /*23b0*/  FSEL R19, R12, -INF , !P1 ;  /* 0xff8000000c137808 */ /* 0x000fe40004800000 */
[----:B------:R-:W-:Y:S02]  /*23c0*/  FSEL R12, R13, -INF , !P6 ;  /* 0xff8000000d0c7808 */ /* 0x000fe40007000000 */
[----:B------:R-:W-:-:S02]  /*23d0*/  ISETP.GE.U32.AND P1, PT, R3, R7, PT ;  /* 0x000000070300720c */ /* 0x000fc40003f26070 */
[-C--:B------:R-:W-:Y:S01]  /*23e0*/  ISETP.GT.U32.AND P6, PT, R3, R6.reuse, PT ;  /* 0x000000060300720c */ /* 0x080fe20003fc4070 */
[----:B------:R-:W-:Y:S01]  /*23f0*/  FMUL R32, R54, UR10 ;  /* 0x0000000a36207c20 */ /* 0x000fe20008400000 */
[----:B------:R-:W-:Y:S01]  /*2400*/  FSEL R76, R33, -INF , !P2 ;  /* 0xff800000214c7808 */ /* 0x000fe20005000000 */
[----:B------:R-:W-:Y:S01]  /*2410*/  FMUL R33, R53, UR10 ;  /* 0x0000000a35217c20 */ /* 0x000fe20008400000 */
[----:B------:R-:W-:Y:S02]  /*2420*/  ISETP.GT.U32.AND P5, PT, R10, R6, PT ;  /* 0x000000060a00720c */ /* 0x000fe40003fa4070 */
[----:B------:R-:W-:Y:S02]  /*2430*/  ISETP.GT.U32.AND P2, PT, R3, R7, PT ;  /* 0x000000070300720c */ /* 0x000fe40003f44070 */
[C---:B------:R-:W-:Y:S02]  /*2440*/  ISETP.GE.U32.AND.EX P1, PT, R81.reuse, RZ, PT, P1 ;  /* 0x000000ff5100720c */ /* 0x040fe40003f26110 */
[----:B------:R-:W-:-:S02]  /*2450*/  ISETP.GT.U32.AND.EX P6, PT, R81, RZ, PT, P6 ;  /* 0x000000ff5100720c */ /* 0x000fc40003fc4160 */
[----:B------:R-:W-:Y:S01]  /*2460*/  LOP3.LUT R10, R3, 0x38, RZ, 0xfc, !PT ;  /* 0x00000038030a7812 */ /* 0x000fe200078efcff */
[----:B------:R-:W-:Y:S01]  /*2470*/  FMUL R17, R62, UR10 ;  /* 0x0000000a3e117c20 */ /* 0x000fe20008400000 */
[----:B------:R-:W-:Y:S01]  /*2480*/  FMUL R13, R52, UR10 ;  /* 0x0000000a340d7c20 */ /* 0x000fe20008400000 */
[----:B------:R-:W-:Y:S02]  /*2490*/  ISETP.GT.U32.AND.EX P2, PT, R81, RZ, PT, P2 ;  /* 0x000000ff5100720c */ /* 0x000fe40003f44120 */
[----:B------:R-:W-:Y:S02]  /*24a0*/  FSEL R33, R33, -INF , !P1 ;  /* 0xff80000021217808 */ /* 0x000fe40004800000 */
[----:B------:R-:W-:Y:S02]  /*24b0*/  FSEL R32, R32, -INF , !P6 ;  /* 0xff80000020207808 */ /* 0x000fe40007000000 */
[----:B------:R-:W-:Y:S02]  /*24c0*/  ISETP.GT.U32.AND P1, PT, R10, R7, PT ;  /* 0x000000070a00720c */ /* 0x000fe40003f24070 */
[----:B------:R-:W-:-:S02]  /*24d0*/  ISETP.GE.U32.AND P6, PT, R3, R6, PT ;  /* 0x000000060300720c */ /* 0x000fc40003fc6070 */
[----:B------:R-:W-:Y:S02]  /*24e0*/  FSEL R13, R13, -INF , !P2 ;  /* 0xff8000000d0d7808 */ /* 0x000fe40005000000 */
[----:B------:R-:W-:Y:S02]  /*24f0*/  FSEL R17, R17, -INF , !P2 ;  /* 0xff80000011117808 */ /* 0x000fe40005000000 */
[----:B------:R-:W-:Y:S02]  /*2500*/  ISETP.GT.U32.AND P2, PT, R10, R6, PT ;  /* 0x000000060a00720c */ /* 0x000fe40003f44070 */
[C---:B------:R-:W-:Y:S02]  /*2510*/  ISETP.GE.U32.AND.EX P6, PT, R81.reuse, RZ, PT, P6 ;  /* 0x000000ff5100720c */ /* 0x040fe40003fc6160 */
[----:B------:R-:W-:Y:S02]  /*2520*/  ISETP.GT.U32.AND.EX P1, PT, R81, RZ, PT, P1 ;  /* 0x000000ff5100720c */ /* 0x000fe40003f24110 */
[----:B------:R-:W-:-:S02]  /*2530*/  LOP3.LUT R10, R3, 0x20, RZ, 0xfc, !PT ;  /* 0x00000020030a7812 */ /* 0x000fc400078efcff */
[----:B------:R-:W-:Y:S02]  /*2540*/  LOP3.LUT R52, R3, 0x39, RZ, 0xfc, !PT ;  /* 0x0000003903347812 */ /* 0x000fe400078efcff */
[----:B------:R-:W-:Y:S02]  /*2550*/  FSEL R3, R55, -INF , !P6 ;  /* 0xff80000037037808 */ /* 0x000fe40007000000 */
[----:B------:R-:W-:Y:S02]  /*2560*/  FSEL R90, R28, -INF , !P1 ;  /* 0xff8000001c5a7808 */ /* 0x000fe40004800000 */
[-C--:B------:R-:W-:Y:S02]  /*2570*/  ISETP.GT.U32.AND P6, PT, R10, R7.reuse, PT ;  /* 0x000000070a00720c */ /* 0x080fe40003fc4070 */
[----:B------:R-:W-:Y:S02]  /*2580*/  ISETP.GT.U32.AND P1, PT, R52, R7, PT ;  /* 0x000000073400720c */ /* 0x000fe40003f24070 */
[----:B------:R-:W-:-:S02]  /*2590*/  ISETP.GT.U32.AND.EX P6, PT, R81, RZ, PT, P6 ;  /* 0x000000ff5100720c */ /* 0x000fc40003fc4160 */
[----:B------:R-:W-:Y:S02]  /*25a0*/  ISETP.GT.U32.AND.EX P1, PT, R81, RZ, PT, P1 ;  /* 0x000000ff5100720c */ /* 0x000fe40003f24110 */
[----:B------:R-:W-:Y:S02]  /*25b0*/  FSEL R80, R16, -INF , !P6 ;  /* 0xff80000010507808 */ /* 0x000fe40007000000 */
[----:B------:R-:W-:Y:S02]  /*25c0*/  FSEL R95, R29, -INF , !P1 ;  /* 0xff8000001d5f7808 */ /* 0x000fe40004800000 */
[-C--:B------:R-:W-:Y:S02]  /*25d0*/  ISETP.GT.U32.AND P6, PT, R52, R6.reuse, PT ;  /* 0x000000063400720c */ /* 0x080fe40003fc4070 */
[----:B------:R-:W-:Y:S02]  /*25e0*/  ISETP.GT.U32.AND P1, PT, R10, R6, PT ;  /* 0x000000060a00720c */ /* 0x000fe40003f24070 */
[----:B------:R-:W-:-:S04]  /*25f0*/  FMNMX3 R6, R13, R33, R11, !PT ;  /* 0x000000210d067276 */ /* 0x000fc8000780000b */
[----:B------:R-:W-:-:S04]  /*2600*/  FMNMX3 R6, R6, R5, R63, !PT ;  /* 0x0000000506067276 */ /* 0x000fc8000780003f */
[----:B------:R-:W-:-:S04]  /*2610*/  FMNMX3 R29, R6, R72, R83, !PT ;  /* 0x00000048061d7276 */ /* 0x000fc80007800053 */
[----:B------:R-:W-:-:S04]  /*2620*/  FMNMX3 R6, R29, R38, R80, !PT ;  /* 0x000000261d067276 */ /* 0x000fc80007800050 */
[----:B------:R-:W-:-:S04]  /*2630*/  FMNMX3 R6, R6, R79, R77, !PT ;  /* 0x0000004f06067276 */ /* 0x000fc8000780004d */
[----:B------:R-:W-:Y:S02]  /*2640*/  FMNMX3 R29, R6, R76, R19, !PT ;  /* 0x0000004c061d7276 */ /* 0x000fe40007800013 */
[----:B------:R-:W-:Y:S02]  /*2650*/  FMNMX3 R6, R32, R3, R17, !PT ;  /* 0x0000000320067276 */ /* 0x000fe40007800011 */
[----:B------:R-:W-:Y:S02]  /*2660*/  FMNMX3 R16, R29, R12, R90, !PT ;  /* 0x0000000c1d107276 */ /* 0x000fe4000780005a */
[----:B------:R-:W-:Y:S02]  /*2670*/  FMNMX3 R10, R6, R84, R61, !PT ;  /* 0x00000054060a7276 */ /* 0x000fe4000780003d */
[----:B------:R-:W-:Y:S02]  /*2680*/  FMNMX R6, R95, R16, !PT ;  /* 0x000000105f067209 */ /* 0x000fe40007800000 */
[----:B------:R-:W-:-:S02]  /*2690*/  ISETP.GT.U32.AND.EX P1, PT, R81, RZ, PT, P1 ;  /* 0x000000ff5100720c */ /* 0x000fc40003f24110 */
[C---:B------:R-:W-:Y:S01]  /*26a0*/  ISETP.GT.U32.AND.EX P0, PT, R81.reuse, RZ, PT, P0 ;  /* 0x000000ff5100720c */ /* 0x040fe20003f04100 */
[----:B------:R-:W0:Y:S01]  /*26b0*/  SHFL.BFLY PT, R29, R6, 0x2, 0x1f ;  /* 0x0c401f00061d7f89 */ /* 0x000e2200000e0000 */
[----:B------:R-:W-:Y:S02]  /*26c0*/  FSEL R78, R18, -INF , !P1 ;  /* 0xff800000124e7808 */ /* 0x000fe40004800000 */
[----:B------:R-:W-:Y:S02]  /*26d0*/  FMNMX3 R53, R10, R39, R37, !PT ;  /* 0x000000270a357276 */ /* 0x000fe40007800025 */
[C---:B------:R-:W-:Y:S02]  /*26e0*/  ISETP.GT.U32.AND.EX P4, PT, R81.reuse, RZ, PT, P4 ;  /* 0x000000ff5100720c */ /* 0x040fe40003f84140 */
[C---:B------:R-:W-:Y:S02]  /*26f0*/  ISETP.GT.U32.AND.EX P3, PT, R81.reuse, RZ, PT, P3 ;  /* 0x000000ff5100720c */ /* 0x040fe40003f64130 */
[----:B------:R-:W-:-:S02]  /*2700*/  ISETP.GT.U32.AND.EX P5, PT, R81, RZ, PT, P5 ;  /* 0x000000ff5100720c */ /* 0x000fc40003fa4150 */
[C---:B------:R-:W-:Y:S02]  /*2710*/  ISETP.GT.U32.AND.EX P2, PT, R81.reuse, RZ, PT, P2 ;  /* 0x000000ff5100720c */ /* 0x040fe40003f44120 */
[----:B------:R-:W-:Y:S02]  /*2720*/  ISETP.GT.U32.AND.EX P6, PT, R81, RZ, PT, P6 ;  /* 0x000000ff5100720c */ /* 0x000fe40003fc4160 */
[----:B------:R-:W-:Y:S02]  /*2730*/  FSEL R81, R34, -INF , !P0 ;  /* 0xff80000022517808 */ /* 0x000fe40004000000 */
[----:B------:R-:W-:Y:S02]  /*2740*/  FMNMX3 R53, R53, R36, R78, !PT ;  /* 0x0000002435357276 */ /* 0x000fe4000780004e */
[----:B------:R-:W-:Y:S02]  /*2750*/  FSEL R85, R35, -INF , !P4 ;  /* 0xff80000023557808 */ /* 0x000fe40006000000 */
[----:B------:R-:W-:-:S02]  /*2760*/  FSEL R92, R14, -INF , !P3 ;  /* 0xff8000000e5c7808 */ /* 0x000fc40005800000 */
[----:B------:R-:W-:Y:S02]  /*2770*/  FMNMX3 R53, R53, R82, R81, !PT ;  /* 0x0000005235357276 */ /* 0x000fe40007800051 */
[----:B------:R-:W-:Y:S02]  /*2780*/  FSEL R93, R15, -INF , !P5 ;  /* 0xff8000000f5d7808 */ /* 0x000fe40006800000 */
[----:B------:R-:W-:Y:S02]  /*2790*/  FSEL R94, R30, -INF , !P2 ;  /* 0xff8000001e5e7808 */ /* 0x000fe40005000000 */
[----:B------:R-:W-:Y:S02]  /*27a0*/  FMNMX3 R53, R53, R85, R92, !PT ;  /* 0x0000005535357276 */ /* 0x000fe4000780005c */
[----:B------:R-:W-:Y:S02]  /*27b0*/  FSEL R96, R31, -INF , !P6 ;  /* 0xff8000001f607808 */ /* 0x000fe40007000000 */
[----:B------:R-:W-:-:S04]  /*27c0*/  FMNMX3 R53, R53, R93, R94, !PT ;  /* 0x0000005d35357276 */ /* 0x000fc8000780005e */
[----:B------:R-:W-:Y:S02]  /*27d0*/  FMNMX R53, R96, R53, !PT ;  /* 0x0000003560357209 */ /* 0x000fe40007800000 */
[----:B0-----:R-:W-:-:S03]  /*27e0*/  FMNMX R31, R6, R29, !PT ;  /* 0x0000001d061f7209 */ /* 0x001fc60007800000 */
[----:B------:R-:W0:Y:S04]  /*27f0*/  SHFL.BFLY PT, R6, R53, 0x2, 0x1f ;  /* 0x0c401f0035067f89 */ /* 0x000e2800000e0000 */
[----:B------:R-:W1:Y:S01]  /*2800*/  SHFL.BFLY PT, R10, R31, 0x1, 0x1f ;  /* 0x0c201f001f0a7f89 */ /* 0x000e6200000e0000 */
[----:B0-----:R-:W-:-:S05]  /*2810*/  FMNMX R29, R53, R6, !PT ;  /* 0x00000006351d7209 */ /* 0x001fca0007800000 */
[----:B------:R-:W0:Y:S01]  /*2820*/  SHFL.BFLY PT, R14, R29, 0x1, 0x1f ;  /* 0x0c201f001d0e7f89 */ /* 0x000e2200000e0000 */
[----:B-1----:R-:W-:-:S05]  /*2830*/  FMNMX3 R10, R31, R10, R2, !PT ;  /* 0x0000000a1f0a7276 */ /* 0x002fca0007800002 */
[----:B------:R-:W-:Y:S01]  /*2840*/  FADD R11, R11, -R10 ;  /* 0x8000000a0b0b7221 */ /* 0x000fe20000000000 */
[----:B--2---:R-:W-:Y:S03]  /*2850*/  STS.U16 [R8+UR8+0x8000], R89 ;  /* 0x0080005908007988 */ /* 0x004fe60008000408 */
[----:B------:R-:W-:Y:S01]  /*2860*/  FMUL R6, R11, 1.4426950216293334961 ;  /* 0x3fb8aa3b0b067820 */ /* 0x000fe20000400000 */
[----:B---3--:R1:W-:Y:S04]  /*2870*/  STS.U16 [R8+UR8+0x9000], R88 ;  /* 0x0090005808007988 */ /* 0x0083e80008000408 */
[----:B----4-:R-:W-:Y:S04]  /*2880*/  STS.U16 [R8+UR8+0x8400], R104 ;  /* 0x0084006808007988 */ /* 0x010fe80008000408 */
[----:B-----5:R-:W-:Y:S04]  /*2890*/  STS.U16 [R8+UR8+0x8800], R105 ;  /* 0x0088006908007988 */ /* 0x020fe80008000408 */
[----:B------:R2:W-:Y:S04]  /*28a0*/  STS.U16 [R8+UR8+0x9800], R4 ;  /* 0x0098000408007988 */ /* 0x0005e80008000408 */
[----:B------:R3:W-:Y:S04]  /*28b0*/  STS.U16 [R8+UR8+0x8c00], R86 ;  /* 0x008c005608007988 */ /* 0x0007e80008000408 */
[----:B------:R4:W-:Y:S04]  /*28c0*/  STS.U16 [R8+UR8+0x9400], R87 ;  /* 0x0094005708007988 */ /* 0x0009e80008000408 */
[----:B------:R-:W-:Y:S01]  /*28d0*/  STS.U16 [R8+UR8+0x9c00], R99 ;  /* 0x009c006308007988 */ /* 0x000fe20008000408 */
[----:B0-----:R-:W-:Y:S01]  /*28e0*/  FMNMX3 R11, R29, R14, R0, !PT ;  /* 0x0000000e1d0b7276 */ /* 0x001fe20007800000 */
[----:B------:R-:W-:Y:S04]  /*28f0*/  BAR.SYNC.DEFER_BLOCKING 0x0 ;  /* 0x0000000000007b1d */ /* 0x000fe80000010000 */
[--C-:B------:R-:W-:Y:S01]  /*2900*/  FADD R32, R32, -R11.reuse ;  /* 0x8000000b20207221 */ /* 0x100fe20000000000 */
[----:B------:R-:W-:Y:S01]  /*2910*/  FADD R2, -R10, R2 ;  /* 0x000000020a027221 */ /* 0x000fe20000000100 */
[--C-:B------:R-:W-:Y:S01]  /*2920*/  FADD R13, R13, -R10.reuse ;  /* 0x8000000a0d0d7221 */ /* 0x100fe20000000000 */
[----:B------:R-:W-:Y:S01]  /*2930*/  FADD R33, R33, -R10 ;  /* 0x8000000a21217221 */ /* 0x000fe20000000000 */
[----:B------:R-:W-:Y:S01]  /*2940*/  FMUL R32, R32, 1.4426950216293334961 ;  /* 0x3fb8aa3b20207820 */ /* 0x000fe20000400000 */
[----:B------:R-:W-:Y:S01]  /*2950*/  FMUL R14, R2, 1.4426950216293334961 ;  /* 0x3fb8aa3b020e7820 */ /* 0x000fe20000400000 */
[----:B------:R-:W-:Y:S01]  /*2960*/  FMUL R15, R13, 1.4426950216293334961 ;  /* 0x3fb8aa3b0d0f7820 */ /* 0x000fe20000400000 */
[--C-:B------:R-:W-:Y:S01]  /*2970*/  FADD R2, R3, -R11.reuse ;  /* 0x8000000b03027221 */ /* 0x100fe20000000000 */
[----:B------:R-:W-:Y:S01]  /*2980*/  FMUL R13, R33, 1.4426950216293334961 ;  /* 0x3fb8aa3b210d7820 */ /* 0x000fe20000400000 */
[----:B------:R0:W-:Y:S01]  /*2990*/  MUFU.EX2 R3, R32 ;  /* 0x0000002000037308 */ /* 0x0001e20000000800 */
[----:B------:R-:W-:Y:S01]  /*29a0*/  FADD R0, -R11, R0 ;  /* 0x000000000b007221 */ /* 0x000fe20000000100 */
[--C-:B------:R-:W-:Y:S01]  /*29b0*/  FADD R5, R5, -R10.reuse ;  /* 0x8000000a05057221 */ /* 0x100fe20000000000 */
[--C-:B------:R-:W-:Y:S01]  /*29c0*/  FADD R17, R17, -R11.reuse ;  /* 0x8000000b11117221 */ /* 0x100fe20000000000 */
[----:B------:R-:W-:Y:S01]  /*29d0*/  FADD R84, R84, -R11 ;  /* 0x8000000b54547221 */ /* 0x000fe20000000000 */
[----:B------:R-:W5:Y:S04]  /*29e0*/  LDSM.16.M88.4 R28, [R9+UR8+0x8000] ;  /* 0x00800008091c783b */ /* 0x000f680008000200 */
[----:B0-----:R-:W0:Y:S01]  /*29f0*/  LDSM.16.M88.4 R32, [R9+UR8+0x8400] ;  /* 0x008400080920783b */ /* 0x001e220008000200 */
[----:B-1----:R-:W-:Y:S01]  /*2a00*/  FMUL R88, R0, 1.4426950216293334961 ;  /* 0x3fb8aa3b00587820 */ /* 0x002fe20000400000 */
[----:B------:R-:W-:Y:S01]  /*2a10*/  FMUL R5, R5, 1.4426950216293334961 ;  /* 0x3fb8aa3b05057820 */ /* 0x000fe20000400000 */
[----:B------:R-:W-:Y:S01]  /*2a20*/  FMUL R16, R17, 1.4426950216293334961 ;  /* 0x3fb8aa3b11107820 */ /* 0x000fe20000400000 */
[----:B------:R-:W-:Y:S01]  /*2a30*/  FMUL R0, R84, 1.4426950216293334961 ;  /* 0x3fb8aa3b54007820 */ /* 0x000fe20000400000 */
[----:B------:R-:W-:Y:S01]  /*2a40*/  FMUL R2, R2, 1.4426950216293334961 ;  /* 0x3fb8aa3b02027820 */ /* 0x000fe20000400000 */
[----:B------:R-:W1:Y:S01]  /*2a50*/  MUFU.EX2 R89, R14 ;  /* 0x0000000e00597308 */ /* 0x000e620000000800 */
[----:B------:R-:W-:-:S07]  /*2a60*/  FADD R83, R83, -R10 ;  /* 0x8000000a53537221 */ /* 0x000fce0000000000 */
[----:B------:R-:W0:Y:S08]  /*2a70*/  MUFU.EX2 R88, R88 ;  /* 0x0000005800587308 */ /* 0x000e300000000800 */
[----:B------:R-:W-:Y:S08]  /*2a80*/  MUFU.EX2 R15, R15 ;  /* 0x0000000f000f7308 */ /* 0x000ff00000000800 */
[----:B------:R-:W0:Y:S08]  /*2a90*/  MUFU.EX2 R13, R13 ;  /* 0x0000000d000d7308 */ /* 0x000e300000000800 */
[----:B------:R-:W-:Y:S08]  /*2aa0*/  MUFU.EX2 R6, R6 ;  /* 0x0000000600067308 */ /* 0x000ff00000000800 */
[----:B------:R-:W-:Y:S08]  /*2ab0*/  MUFU.EX2 R5, R5 ;  /* 0x0000000500057308 */ /* 0x000ff00000000800 */
[----:B--2---:R2:W0:Y:S08]  /*2ac0*/  MUFU.EX2 R4, R2 ;  /* 0x0000000200047308 */ /* 0x0044300000000800 */
[----:B------:R-:W-:Y:S08]  /*2ad0*/  MUFU.EX2 R16, R16 ;  /* 0x0000001000107308 */ /* 0x000ff00000000800 */
[----:B------:R-:W0:Y:S01]  /*2ae0*/  MUFU.EX2 R0, R0 ;  /* 0x0000000000007308 */ /* 0x000e220000000800 */
[----:B------:R-:W-:Y:S01]  /*2af0*/  FMUL R83, R83, 1.4426950216293334961 ;  /* 0x3fb8aa3b53537820 */ /* 0x000fe20000400000 */
[--C-:B------:R-:W-:Y:S01]  /*2b00*/  FADD R63, R63, -R10.reuse ;  /* 0x8000000a3f3f7221 */ /* 0x100fe20000000000 */
[--C-:B------:R-:W-:Y:S01]  /*2b10*/  FADD R72, R72, -R10.reuse ;  /* 0x8000000a48487221 */ /* 0x100fe20000000000 */
[--C-:B------:R-:W-:Y:S01]  /*2b20*/  FADD R61, R61, -R11.reuse ;  /* 0x8000000b3d3d7221 */ /* 0x100fe20000000000 */
[--C-:B------:R-:W-:Y:S01]  /*2b30*/  FADD R39, R39, -R11.reuse ;  /* 0x8000000b27277221 */ /* 0x100fe20000000000 */
[--C-:B------:R-:W-:Y:S01]  /*2b40*/  FADD R37, R37, -R11.reuse ;  /* 0x8000000b25257221 */ /* 0x100fe20000000000 */
[----:B------:R-:W-:Y:S01]  /*2b50*/  FADD R36, R36, -R11 ;  /* 0x8000000b24247221 */ /* 0x000fe20000000000 */
[----:B------:R-:W-:Y:S01]  /*2b60*/  FADD R38, R38, -R10 ;  /* 0x8000000a26267221 */ /* 0x000fe20000000000 */
[----:B------:R0:W-:Y:S01]  /*2b70*/  MUFU.EX2 R84, R83 ;  /* 0x0000005300547308 */ /* 0x0001e20000000800 */
[----:B--2---:R-:W-:Y:S01]  /*2b80*/  FMUL R2, R63, 1.4426950216293334961 ;  /* 0x3fb8aa3b3f027820 */ /* 0x004fe20000400000 */
[----:B------:R-:W-:Y:S01]  /*2b90*/  FMUL R14, R72, 1.4426950216293334961 ;  /* 0x3fb8aa3b480e7820 */ /* 0x000fe20000400000 */
[----:B------:R-:W-:Y:S01]  /*2ba0*/  FMUL R17, R61, 1.4426950216293334961 ;  /* 0x3fb8aa3b3d117820 */ /* 0x000fe20000400000 */
[----:B------:R-:W-:Y:S01]  /*2bb0*/  FMUL R18, R39, 1.4426950216293334961 ;  /* 0x3fb8aa3b27127820 */ /* 0x000fe20000400000 */
[----:B---3--:R-:W-:Y:S01]  /*2bc0*/  FMUL R86, R37, 1.4426950216293334961 ;  /* 0x3fb8aa3b25567820 */ /* 0x008fe20000400000 */
[----:B------:R-:W-:Y:S01]  /*2bd0*/  FMUL R38, R38, 1.4426950216293334961 ;  /* 0x3fb8aa3b26267820 */ /* 0x000fe20000400000 */
[C---:B-1----:R-:W-:Y:S01]  /*2be0*/  FMUL R52, R89.reuse, R20 ;  /* 0x0000001459347220 */ /* 0x042fe20000400000 */
[----:B0-----:R-:W-:Y:S01]  /*2bf0*/  FMUL R83, R36, 1.4426950216293334961 ;  /* 0x3fb8aa3b24537820 */ /* 0x001fe20000400000 */
[----:B------:R-:W-:Y:S01]  /*2c00*/  FMUL R53, R89, R21 ;  /* 0x0000001559357220 */ /* 0x000fe20000400000 */
[C---:B------:R-:W-:Y:S01]  /*2c10*/  FMUL R54, R88.reuse, R22 ;  /* 0x0000001658367220 */ /* 0x040fe20000400000 */
[----:B------:R-:W-:Y:S01]  /*2c20*/  FMUL R55, R88, R23 ;  /* 0x0000001758377220 */ /* 0x000fe20000400000 */
[----:B------:R-:W-:Y:S01]  /*2c30*/  F2FP.BF16.F32.PACK_AB R20, R13, R15 ;  /* 0x0000000f0d14723e */ /* 0x000fe200000010ff */
[----:B------:R-:W-:Y:S01]  /*2c40*/  MUFU.EX2 R2, R2 ;  /* 0x0000000200027308 */ /* 0x000fe20000000800 */
[----:B------:R-:W-:Y:S01]  /*2c50*/  F2FP.BF16.F32.PACK_AB R21, R4, R3 ;  /* 0x000000030415723e */ /* 0x000fe200000010ff */
[----:B------:R-:W-:Y:S01]  /*2c60*/  FMUL R44, R89, R44 ;  /* 0x0000002c592c7220 */ /* 0x000fe20000400000 */
[----:B------:R-:W-:Y:S01]  /*2c70*/  F2FP.BF16.F32.PACK_AB R22, R5, R6 ;  /* 0x000000060516723e */ /* 0x000fe200000010ff */
[C---:B------:R-:W-:Y:S01]  /*2c80*/  FMUL R45, R89.reuse, R45 ;  /* 0x0000002d592d7220 */ /* 0x040fe20000400000 */
[----:B------:R-:W-:Y:S01]  /*2c90*/  F2FP.BF16.F32.PACK_AB R23, R0, R16 ;  /* 0x000000100017723e */ /* 0x000fe200000010ff */
[C---:B------:R-:W-:Y:S01]  /*2ca0*/  FMUL R36, R89.reuse, R24 ;  /* 0x0000001859247220 */ /* 0x040fe20000400000 */
[----:B------:R-:W-:Y:S01]  /*2cb0*/  FMUL R37, R89, R25 ;  /* 0x0000001959257220 */ /* 0x000fe20000400000 */
[----:B----4-:R0:W-:Y:S01]  /*2cc0*/  MUFU.EX2 R87, R38 ;  /* 0x0000002600577308 */ /* 0x0101e20000000800 */
[C---:B------:R-:W-:Y:S01]  /*2cd0*/  FMUL R39, R88.reuse, R27 ;  /* 0x0000001b58277220 */ /* 0x040fe20000400000 */
[C---:B------:R-:W-:Y:S01]  /*2ce0*/  FMUL R46, R88.reuse, R46 ;  /* 0x0000002e582e7220 */ /* 0x040fe20000400000 */
[C---:B------:R-:W-:Y:S01]  /*2cf0*/  FMUL R47, R88.reuse, R47 ;  /* 0x0000002f582f7220 */ /* 0x040fe20000400000 */
[C---:B-----5:R-:W-:Y:S01]  /*2d00*/  HMMA.16816.F32.BF16 R52, R20.reuse, R28, R52 ;  /* 0x0000001c1434723c */ /* 0x060fe20000041834 */
[----:B------:R-:W-:Y:S03]  /*2d10*/  LDSM.16.M88.4 R60, [R9+UR8+0x9800] ;  /* 0x00980008093c783b */ /* 0x000fe60008000200 */
[----:B------:R-:W1:Y:S01]  /*2d20*/  MUFU.EX2 R14, R14 ;  /* 0x0000000e000e7308 */ /* 0x000e620000000800 */
[----:B0-----:R-:W-:Y:S01]  /*2d30*/  FMUL R38, R88, R26 ;  /* 0x0000001a58267220 */ /* 0x001fe20000400000 */
[----:B------:R-:W-:Y:S06]  /*2d40*/  LDSM.16.M88.4 R72, [R9+UR8+0x9c00] ;  /* 0x009c00080948783b */ /* 0x000fec0008000200 */
[----:B------:R-:W-:Y:S01]  /*2d50*/  MUFU.EX2 R17, R17 ;  /* 0x0000001100117308 */ /* 0x000fe20000000800 */
[----:B------:R-:W-:Y:S07]  /*2d60*/  HMMA.16816.F32.BF16 R36, R20, R32, R36 ;  /* 0x000000201424723c */ /* 0x000fee0000041824 */
[----:B------:R-:W0:Y:S08]  /*2d70*/  MUFU.EX2 R18, R18 ;  /* 0x0000001200127308 */ /* 0x000e300000000800 */
[----:B------:R-:W-:Y:S08]  /*2d80*/  MUFU.EX2 R86, R86 ;  /* 0x0000005600567308 */ /* 0x000ff00000000800 */
[----:B------:R-:W2:Y:S01]  /*2d90*/  MUFU.EX2 R83, R83 ;  /* 0x0000005300537308 */ /* 0x000ea20000000800 */
[----:B-1----:R-:W-:-:S02]  /*2da0*/  F2FP.BF16.F32.PACK_AB R24, R14, R2 ;  /* 0x000000020e18723e */ /* 0x002fc400000010ff */
[----:B0-----:R-:W-:Y:S02]  /*2db0*/  F2FP.BF16.F32.PACK_AB R25, R18, R17 ;  /* 0x000000111219723e */ /* 0x001fe400000010ff */
[----:B------:R-:W-:Y:S02]  /*2dc0*/  F2FP.BF16.F32.PACK_AB R26, R87, R84 ;  /* 0x00000054571a723e */ /* 0x000fe400000010ff */
[----:B--2---:R-:W-:-:S07]  /*2dd0*/  F2FP.BF16.F32.PACK_AB R27, R83, R86 ;  /* 0x00000056531b723e */ /* 0x004fce00000010ff */
[C---:B------:R-:W-:Y:S01]  /*2de0*/  HMMA.16816.F32.BF16 R28, R24.reuse, R30, R52 ;  /* 0x0000001e181c723c */ /* 0x040fe20000041834 */
[C---:B------:R-:W-:Y:S01]  /*2df0*/  FMUL R52, R89.reuse, R40 ;  /* 0x0000002859347220 */ /* 0x040fe20000400000 */
[----:B------:R-:W-:Y:S01]  /*2e00*/  FMUL R53, R89, R41 ;  /* 0x0000002959357220 */ /* 0x000fe20000400000 */
[C---:B------:R-:W-:Y:S01]  /*2e10*/  FMUL R54, R88.reuse, R42 ;  /* 0x0000002a58367220 */ /* 0x040fe20000400000 */
[----:B------:R-:W-:Y:S02]  /*2e20*/  FMUL R55, R88, R43 ;  /* 0x0000002b58377220 */ /* 0x000fe40000400000 */
        /* <DEDUP_REMOVED lines=9> */
[C---:B------:R-:W-:Y:S01]  /*2ec0*/  FMUL R48, R89.reuse, R48 ;  /* 0x0000003059307220 */ /* 0x040fe20000400000 */
[C---:B------:R-:W-:Y:S01]  /*2ed0*/  FMUL R49, R89.reuse, R49 ;  /* 0x0000003159317220 */ /* 0x040fe20000400000 */
[C---:B------:R-:W-:Y:S01]  /*2ee0*/  FMUL R50, R88.reuse, R50 ;  /* 0x0000003258327220 */ /* 0x040fe20000400000 */
[C---:B------:R-:W-:Y:S01]  /*2ef0*/  FMUL R51, R88.reuse, R51 ;  /* 0x0000003358337220 */ /* 0x040fe20000400000 */
[C---:B------:R-:W-:Y:S01]  /*2f00*/  FMUL R56, R89.reuse, R56 ;  /* 0x0000003859387220 */ /* 0x040fe20000400000 */
[----:B------:R-:W-:Y:S01]  /*2f10*/  FMUL R57, R89, R57 ;  /* 0x0000003959397220 */ /* 0x000fe20000400000 */
[C---:B------:R-:W-:Y:S01]  /*2f20*/  FMUL R58, R88.reuse, R58 ;  /* 0x0000003a583a7220 */ /* 0x040fe20000400000 */
[----:B------:R-:W-:Y:S01]  /*2f30*/  FMUL R59, R88, R59 ;  /* 0x0000003b583b7220 */ /* 0x000fe20000400000 */
[----:B------:R-:W-:Y:S01]  /*2f40*/  FADD R13, R15, R13 ;  /* 0x0000000d0f0d7221 */ /* 0x000fe20000000000 */
[----:B------:R-:W-:-:S03]  /*2f50*/  FADD R15, R3, R4 ;  /* 0x00000004030f7221 */ /* 0x000fc60000000000 */
[----:B------:R-:W-:Y:S01]  /*2f60*/  FADD R6, R6, R13 ;  /* 0x0000000d06067221 */ /* 0x000fe20000000000 */
[----:B------:R-:W-:Y:S01]  /*2f70*/  FADD R12, R12, -R10 ;  /* 0x8000000a0c0c7221 */ /* 0x000fe20000000000 */
[----:B------:R-:W-:Y:S01]  /*2f80*/  FADD R15, R16, R15 ;  /* 0x0000000f100f7221 */ /* 0x000fe20000000000 */
[C---:B------:R-:W-:Y:S01]  /*2f90*/  FMUL R64, R89.reuse, R64 ;  /* 0x0000004059407220 */ /* 0x040fe20000400000 */
[C---:B------:R-:W-:Y:S01]  /*2fa0*/  FMUL R65, R89.reuse, R65 ;  /* 0x0000004159417220 */ /* 0x040fe20000400000 */
[C---:B------:R-:W-:Y:S01]  /*2fb0*/  FMUL R66, R88.reuse, R66 ;  /* 0x0000004258427220 */ /* 0x040fe20000400000 */
[----:B------:R-:W-:Y:S01]  /*2fc0*/  FMUL R67, R88, R67 ;  /* 0x0000004358437220 */ /* 0x000fe20000400000 */
[C---:B------:R-:W-:Y:S01]  /*2fd0*/  FMUL R68, R89.reuse, R68 ;  /* 0x0000004459447220 */ /* 0x040fe20000400000 */
[----:B------:R-:W-:Y:S01]  /*2fe0*/  FMUL R69, R89, R69 ;  /* 0x0000004559457220 */ /* 0x000fe20000400000 */
[C---:B0-----:R-:W-:Y:S08]  /*2ff0*/  HMMA.16816.F32.BF16 R48, R20.reuse, R44, R48 ;  /* 0x0000002c1430723c */ /* 0x041ff00000041830 */
[----:B-1----:R-:W-:Y:S01]  /*3000*/  HMMA.16816.F32.BF16 R56, R20, R52, R56 ;  /* 0x000000341438723c */ /* 0x002fe20000041838 */
[----:B------:R-:W-:-:S04]  /*3010*/  FADD R53, R5, R6 ;  /* 0x0000000605357221 */ /* 0x000fc80000000000 */
[----:B------:R-:W-:Y:S01]  /*3020*/  FADD R53, R2, R53 ;  /* 0x0000003502357221 */ /* 0x000fe20000000000 */
[C---:B------:R-:W-:Y:S01]  /*3030*/  FMUL R70, R88.reuse, R70 ;  /* 0x0000004658467220 */ /* 0x040fe20000400000 */
[----:B------:R-:W-:Y:S01]  /*3040*/  FMUL R71, R88, R71 ;  /* 0x0000004758477220 */ /* 0x000fe20000400000 */
[----:B------:R-:W-:Y:S01]  /*3050*/  FMUL R4, R12, 1.4426950216293334961 ;  /* 0x3fb8aa3b0c047820 */ /* 0x000fe20000400000 */
[----:B------:R-:W-:Y:S01]  /*3060*/  FADD R0, R0, R15 ;  /* 0x0000000f00007221 */ /* 0x000fe20000000000 */
[----:B------:R-:W-:Y:S02]  /*3070*/  FADD R53, R14, R53 ;  /* 0x000000350e357221 */ /* 0x000fe40000000000 */
[----:B------:R-:W0:Y:S01]  /*3080*/  LDSM.16.M88.4 R12, [R107+UR8+0x8400] ;  /* 0x008400086b0c783b */ /* 0x000e220008000200 */
[--C-:B------:R-:W-:Y:S01]  /*3090*/  FADD R78, R78, -R11.reuse ;  /* 0x8000000b4e4e7221 */ /* 0x100fe20000000000 */
[--C-:B------:R-:W-:Y:S01]  /*30a0*/  FADD R82, R82, -R11.reuse ;  /* 0x8000000b52527221 */ /* 0x100fe20000000000 */
[----:B------:R-:W-:Y:S01]  /*30b0*/  FADD R17, R17, R0 ;  /* 0x0000000011117221 */ /* 0x000fe20000000000 */
[C---:B------:R-:W-:Y:S01]  /*30c0*/  HMMA.16816.F32.BF16 R64, R20.reuse, R60, R64 ;  /* 0x0000003c1440723c */ /* 0x040fe20000041840 */
[--C-:B------:R-:W-:Y:S01]  /*30d0*/  FADD R80, R80, -R10.reuse ;  /* 0x8000000a50507221 */ /* 0x100fe20000000000 */
[--C-:B------:R-:W-:Y:S01]  /*30e0*/  FADD R79, R79, -R10.reuse ;  /* 0x8000000a4f4f7221 */ /* 0x100fe20000000000 */
[--C-:B------:R-:W-:Y:S01]  /*30f0*/  FADD R77, R77, -R10.reuse ;  /* 0x8000000a4d4d7221 */ /* 0x100fe20000000000 */
[----:B------:R-:W-:Y:S01]  /*3100*/  FMUL R5, R78, 1.4426950216293334961 ;  /* 0x3fb8aa3b4e057820 */ /* 0x000fe20000400000 */
[----:B------:R-:W-:Y:S01]  /*3110*/  FMUL R6, R82, 1.4426950216293334961 ;  /* 0x3fb8aa3b52067820 */ /* 0x000fe20000400000 */
[--C-:B------:R-:W-:Y:S01]  /*3120*/  FADD R81, R81, -R11.reuse ;  /* 0x8000000b51517221 */ /* 0x100fe20000000000 */
[----:B------:R-:W-:Y:S01]  /*3130*/  FADD R85, R85, -R11 ;  /* 0x8000000b55557221 */ /* 0x000fe20000000000 */
[----:B------:R-:W-:Y:S01]  /*3140*/  HMMA.16816.F32.BF16 R68, R20, R72, R68 ;  /* 0x000000481444723c */ /* 0x000fe20000041844 */
[----:B------:R-:W1:Y:S01]  /*3150*/  LDSM.16.M88.4 R20, [R107+UR8+0x8000] ;  /* 0x008000086b14783b */ /* 0x000e620008000200 */
[----:B------:R-:W-:Y:S01]  /*3160*/  FADD R76, R76, -R10 ;  /* 0x8000000a4c4c7221 */ /* 0x000fe20000000000 */
[----:B------:R-:W-:Y:S01]  /*3170*/  FMUL R52, R80, 1.4426950216293334961 ;  /* 0x3fb8aa3b50347820 */ /* 0x000fe20000400000 */
[----:B------:R-:W-:Y:S01]  /*3180*/  FMUL R45, R79, 1.4426950216293334961 ;  /* 0x3fb8aa3b4f2d7820 */ /* 0x000fe20000400000 */
[----:B------:R-:W-:Y:S01]  /*3190*/  FMUL R44, R77, 1.4426950216293334961 ;  /* 0x3fb8aa3b4d2c7820 */ /* 0x000fe20000400000 */
[----:B------:R-:W-:-:S02]  /*31a0*/  FMUL R16, R81, 1.4426950216293334961 ;  /* 0x3fb8aa3b51107820 */ /* 0x000fc40000400000 */
[----:B------:R-:W-:Y:S01]  /*31b0*/  HMMA.16816.F32.BF16 R48, R24, R46, R48 ;  /* 0x0000002e1830723c */ /* 0x000fe20000041830 */
[----:B------:R-:W-:Y:S01]  /*31c0*/  FADD R47, R18, R17 ;  /* 0x00000011122f7221 */ /* 0x000fe20000000000 */
[----:B------:R-:W-:Y:S01]  /*31d0*/  FMUL R17, R85, 1.4426950216293334961 ;  /* 0x3fb8aa3b55117820 */ /* 0x000fe20000400000 */
[----:B------:R-:W-:Y:S01]  /*31e0*/  FMUL R76, R76, 1.4426950216293334961 ;  /* 0x3fb8aa3b4c4c7820 */ /* 0x000fe20000400000 */
[----:B------:R-:W-:Y:S01]  /*31f0*/  MUFU.EX2 R5, R5 ;  /* 0x0000000500057308 */ /* 0x000fe20000000800 */
[----:B------:R-:W-:-:S07]  /*3200*/  FADD R3, R19, -R10 ;  /* 0x8000000a13037221 */ /* 0x000fce0000000000 */
[----:B------:R-:W2:Y:S01]  /*3210*/  MUFU.EX2 R6, R6 ;  /* 0x0000000600067308 */ /* 0x000ea20000000800 */
[----:B------:R-:W-:Y:S01]  /*3220*/  FADD R92, R92, -R11 ;  /* 0x8000000b5c5c7221 */ /* 0x000fe20000000000 */
[----:B------:R-:W-:-:S06]  /*3230*/  FADD R86, R86, R47 ;  /* 0x0000002f56567221 */ /* 0x000fcc0000000000 */
[----:B------:R-:W-:Y:S08]  /*3240*/  MUFU.EX2 R52, R52 ;  /* 0x0000003400347308 */ /* 0x000ff00000000800 */
[----:B------:R-:W3:Y:S08]  /*3250*/  MUFU.EX2 R45, R45 ;  /* 0x0000002d002d7308 */ /* 0x000ef00000000800 */
[----:B------:R-:W-:Y:S08]  /*3260*/  MUFU.EX2 R44, R44 ;  /* 0x0000002c002c7308 */ /* 0x000ff00000000800 */
[----:B------:R-:W4:Y:S08]  /*3270*/  MUFU.EX2 R19, R76 ;  /* 0x0000004c00137308 */ /* 0x000f300000000800 */
[----:B------:R-:W-:Y:S08]  /*3280*/  MUFU.EX2 R16, R16 ;  /* 0x0000001000107308 */ /* 0x000ff00000000800 */
[----:B------:R-:W5:Y:S01]  /*3290*/  MUFU.EX2 R17, R17 ;  /* 0x0000001100117308 */ /* 0x000f620000000800 */
[----:B------:R-:W-:Y:S01]  /*32a0*/  FMUL R85, R92, 1.4426950216293334961 ;  /* 0x3fb8aa3b5c557820 */ /* 0x000fe20000400000 */
[----:B------:R-:W-:Y:S01]  /*32b0*/  FADD R84, R84, R53 ;  /* 0x0000003554547221 */ /* 0x000fe20000000000 */
[----:B------:R-:W-:Y:S01]  /*32c0*/  FADD R86, R83, R86 ;  /* 0x0000005653567221 */ /* 0x000fe20000000000 */
[----:B------:R-:W-:Y:S01]  /*32d0*/  FMUL R3, R3, 1.4426950216293334961 ;  /* 0x3fb8aa3b03037820 */ /* 0x000fe20000400000 */
[----:B------:R-:W-:Y:S01]  /*32e0*/  HMMA.16816.F32.BF16 R56, R24, R54, R56 ;  /* 0x000000361838723c */ /* 0x000fe20000041838 */
[----:B------:R-:W-:Y:S01]  /*32f0*/  FADD R93, R93, -R11 ;  /* 0x8000000b5d5d7221 */ /* 0x000fe20000000000 */
[----:B------:R-:W-:Y:S01]  /*3300*/  FADD R87, R87, R84 ;  /* 0x0000005457577221 */ /* 0x000fe20000000000 */
[----:B------:R-:W0:Y:S01]  /*3310*/  MUFU.EX2 R85, R85 ;  /* 0x0000005500557308 */ /* 0x000e220000000800 */
[----:B------:R-:W-:-:S04]  /*3320*/  FADD R90, R90, -R10 ;  /* 0x8000000a5a5a7221 */ /* 0x000fc80000000000 */
[----:B------:R-:W-:Y:S01]  /*3330*/  HMMA.16816.F32.BF16 R60, R24, R62, R64 ;  /* 0x0000003e183c723c */ /* 0x000fe20000041840 */
[----:B------:R-:W-:Y:S01]  /*3340*/  FADD R94, R94, -R11 ;  /* 0x8000000b5e5e7221 */ /* 0x000fe20000000000 */
[----:B------:R-:W-:-:S06]  /*3350*/  FMUL R2, R93, 1.4426950216293334961 ;  /* 0x3fb8aa3b5d027820 */ /* 0x000fcc0000400000 */
[----:B------:R-:W-:Y:S01]  /*3360*/  HMMA.16816.F32.BF16 R72, R24, R74, R68 ;  /* 0x0000004a1848723c */ /* 0x000fe20000041844 */
[----:B--2---:R-:W-:Y:S01]  /*3370*/  F2FP.BF16.F32.PACK_AB R25, R6, R5 ;  /* 0x000000050619723e */ /* 0x004fe200000010ff */
[----:B------:R-:W-:Y:S01]  /*3380*/  FADD R5, R5, R86 ;  /* 0x0000005605057221 */ /* 0x000fe20000000000 */
[----:B---3--:R-:W-:Y:S01]  /*3390*/  F2FP.BF16.F32.PACK_AB R24, R45, R52 ;  /* 0x000000342d18723e */ /* 0x008fe200000010ff */
[----:B------:R-:W2:Y:S01]  /*33a0*/  MUFU.EX2 R3, R3 ;  /* 0x0000000300037308 */ /* 0x000ea20000000800 */
[----:B----4-:R-:W-:Y:S01]  /*33b0*/  F2FP.BF16.F32.PACK_AB R26, R19, R44 ;  /* 0x0000002c131a723e */ /* 0x010fe200000010ff */
[----:B------:R-:W-:Y:S01]  /*33c0*/  FADD R18, R52, R87 ;  /* 0x0000005734127221 */ /* 0x000fe20000000000 */
[----:B-----5:R-:W-:Y:S01]  /*33d0*/  F2FP.BF16.F32.PACK_AB R27, R17, R16 ;  /* 0x00000010111b723e */ /* 0x020fe200000010ff */
[----:B------:R-:W-:Y:S01]  /*33e0*/  FADD R5, R6, R5 ;  /* 0x0000000506057221 */ /* 0x000fe20000000000 */
[----:B------:R-:W-:Y:S01]  /*33f0*/  FMUL R0, R90, 1.4426950216293334961 ;  /* 0x3fb8aa3b5a007820 */ /* 0x000fe20000400000 */
[----:B------:R-:W-:Y:S01]  /*3400*/  FADD R95, R95, -R10 ;  /* 0x8000000a5f5f7221 */ /* 0x000fe20000000000 */
[----:B------:R-:W-:Y:S01]  /*3410*/  FMUL R87, R94, 1.4426950216293334961 ;  /* 0x3fb8aa3b5e577820 */ /* 0x000fe20000400000 */
[----:B------:R-:W-:Y:S01]  /*3420*/  FADD R96, R96, -R11 ;  /* 0x8000000b60607221 */ /* 0x000fe20000000000 */
[----:B------:R-:W3:Y:S01]  /*3430*/  MUFU.EX2 R4, R4 ;  /* 0x0000000400047308 */ /* 0x000ee20000000800 */
[----:B------:R-:W-:Y:S01]  /*3440*/  FADD R45, R45, R18 ;  /* 0x000000122d2d7221 */ /* 0x000fe20000000000 */
[----:B------:R-:W-:Y:S01]  /*3450*/  FADD R16, R16, R5 ;  /* 0x0000000510107221 */ /* 0x000fe20000000000 */
[----:B------:R-:W-:Y:S01]  /*3460*/  FMUL R86, R95, 1.4426950216293334961 ;  /* 0x3fb8aa3b5f567820 */ /* 0x000fe20000400000 */
[C---:B0-----:R-:W-:Y:S01]  /*3470*/  HMMA.16816.F32.BF16 R52, R24.reuse, R12, R32 ;  /* 0x0000000c1834723c */ /* 0x041fe20000041820 */
[----:B------:R-:W-:Y:S01]  /*3480*/  FMUL R12, R96, 1.4426950216293334961 ;  /* 0x3fb8aa3b600c7820 */ /* 0x000fe20000400000 */
[----:B------:R-:W-:Y:S02]  /*3490*/  LDSM.16.M88.4 R64, [R107+UR8+0x9800] ;  /* 0x009800086b40783b */ /* 0x000fe40008000200 */
[----:B------:R-:W0:Y:S01]  /*34a0*/  MUFU.EX2 R2, R2 ;  /* 0x0000000200027308 */ /* 0x000e220000000800 */
[----:B------:R-:W-:Y:S01]  /*34b0*/  FADD R44, R44, R45 ;  /* 0x0000002d2c2c7221 */ /* 0x000fe20000000000 */
[----:B------:R-:W-:Y:S01]  /*34c0*/  FADD R16, R17, R16 ;  /* 0x0000001011107221 */ /* 0x000fe20000000000 */
[----:B------:R-:W4:Y:S04]  /*34d0*/  LDSM.16.M88.4 R32, [R107+UR8+0x8800] ;  /* 0x008800086b20783b */ /* 0x000f280008000200 */
[----:B------:R-:W-:Y:S01]  /*34e0*/  LDSM.16.M88.4 R68, [R107+UR8+0x9c00] ;  /* 0x009c00086b44783b */ /* 0x000fe20008000200 */
[----:B------:R-:W5:Y:S01]  /*34f0*/  MUFU.EX2 R0, R0 ;  /* 0x0000000000007308 */ /* 0x000f620000000800 */
[----:B-1----:R-:W-:Y:S01]  /*3500*/  HMMA.16816.F32.BF16 R80, R24, R20, R28 ;  /* 0x000000141850723c */ /* 0x002fe2000004181c */
[----:B------:R-:W-:Y:S01]  /*3510*/  FADD R6, R19, R44 ;  /* 0x0000002c13067221 */ /* 0x000fe20000000000 */
[----:B------:R-:W-:Y:S01]  /*3520*/  FADD R13, R85, R16 ;  /* 0x00000010550d7221 */ /* 0x000fe20000000000 */
[----:B------:R-:W1:Y:S04]  /*3530*/  LDSM.16.M88.4 R44, [R107+UR8+0x8c00] ;  /* 0x008c00086b2c783b */ /* 0x000e680008000200 */
[----:B------:R-:W0:Y:S01]  /*3540*/  MUFU.EX2 R87, R87 ;  /* 0x0000005700577308 */ /* 0x000e220000000800 */
[----:B------:R-:W1:Y:S01]  /*3550*/  LDSM.16.M88.4 R28, [R107+UR8+0x9000] ;  /* 0x009000086b1c783b */ /* 0x000e620008000200 */
[----:B--2---:R-:W-:-:S03]  /*3560*/  FADD R5, R3, R6 ;  /* 0x0000000603057221 */ /* 0x004fc60000000000 */
[----:B------:R-:W-:Y:S03]  /*3570*/  LDSM.16.M88.4 R16, [R107+UR8+0x9400] ;  /* 0x009400086b10783b */ /* 0x000fe60008000200 */
[----:B------:R-:W2:Y:S08]  /*3580*/  MUFU.EX2 R86, R86 ;  /* 0x0000005600567308 */ /* 0x000eb00000000800 */
[----:B------:R-:W4:Y:S01]  /*3590*/  MUFU.EX2 R12, R12 ;  /* 0x0000000c000c7308 */ /* 0x000f220000000800 */
[----:B---3--:R-:W-:Y:S01]  /*35a0*/  FADD R5, R4, R5 ;  /* 0x0000000504057221 */ /* 0x008fe20000000000 */
[----:B0-----:R-:W-:-:S03]  /*35b0*/  FADD R6, R2, R13 ;  /* 0x0000000d02067221 */ /* 0x001fc60000000000 */
[----:B-----5:R-:W-:Y:S01]  /*35c0*/  FADD R5, R0, R5 ;  /* 0x0000000500057221 */ /* 0x020fe20000000000 */
[----:B------:R-:W-:-:S03]  /*35d0*/  FADD R13, R87, R6 ;  /* 0x00000006570d7221 */ /* 0x000fc60000000000 */
[----:B--2---:R-:W-:Y:S01]  /*35e0*/  FADD R5, R86, R5 ;  /* 0x0000000556057221 */ /* 0x004fe20000000000 */
[----:B----4-:R-:W-:-:S04]  /*35f0*/  FADD R6, R12, R13 ;  /* 0x0000000d0c067221 */ /* 0x010fc80000000000 */
[----:B------:R-:W0:Y:S04]  /*3600*/  SHFL.BFLY PT, R20, R5, 0x2, 0x1f ;  /* 0x0c401f0005147f89 */ /* 0x000e2800000e0000 */
[----:B------:R-:W2:Y:S01]  /*3610*/  SHFL.BFLY PT, R13, R6, 0x2, 0x1f ;  /* 0x0c401f00060d7f89 */ /* 0x000ea200000e0000 */
[C---:B------:R-:W-:Y:S08]  /*3620*/  HMMA.16816.F32.BF16 R36, R24.reuse, R32, R36 ;  /* 0x000000201824723c */ /* 0x040ff00000041824 */
[C---:B-1----:R-:W-:Y:S08]  /*3630*/  HMMA.16816.F32.BF16 R76, R24.reuse, R44, R40 ;  /* 0x0000002c184c723c */ /* 0x042ff00000041828 */
[----:B------:R-:W-:Y:S01]  /*3640*/  HMMA.16816.F32.BF16 R48, R24, R28, R48 ;  /* 0x0000001c1830723c */ /* 0x000fe20000041830 */
[----:B0-----:R-:W-:-:S07]  /*3650*/  FADD R5, R5, R20 ;  /* 0x0000001405057221 */ /* 0x001fce0000000000 */
[----:B------:R-:W-:Y:S01]  /*3660*/  HMMA.16816.F32.BF16 R56, R24, R16, R56 ;  /* 0x000000101838723c */ /* 0x000fe20000041838 */
[----:B--2---:R-:W-:-:S07]  /*3670*/  FADD R6, R6, R13 ;  /* 0x0000000d06067221 */ /* 0x004fce0000000000 */
[C---:B------:R-:W-:Y:S08]  /*3680*/  HMMA.16816.F32.BF16 R60, R24.reuse, R64, R60 ;  /* 0x00000040183c723c */ /* 0x040ff0000004183c */
[----:B------:R-:W-:Y:S01]  /*3690*/  HMMA.16816.F32.BF16 R72, R24, R68, R72 ;  /* 0x000000441848723c */ /* 0x000fe20000041848 */
[----:B------:R-:W-:Y:S02]  /*36a0*/  F2FP.BF16.F32.PACK_AB R84, R4, R3 ;  /* 0x000000030454723e */ /* 0x000fe400000010ff */
[----:B------:R-:W0:Y:S01]  /*36b0*/  SHFL.BFLY PT, R3, R5, 0x1, 0x1f ;  /* 0x0c201f0005037f89 */ /* 0x000e2200000e0000 */
[----:B------:R-:W-:-:S03]  /*36c0*/  F2FP.BF16.F32.PACK_AB R85, R2, R85 ;  /* 0x000000550255723e */ /* 0x000fc600000010ff */
[----:B------:R-:W1:Y:S01]  /*36d0*/  SHFL.BFLY PT, R2, R6, 0x1, 0x1f ;  /* 0x0c201f0006027f89 */ /* 0x000e6200000e0000 */
[----:B------:R-:W-:Y:S02]  /*36e0*/  F2FP.BF16.F32.PACK_AB R86, R86, R0 ;  /* 0x000000005656723e */ /* 0x000fe400000010ff */
[----:B------:R-:W-:Y:S01]  /*36f0*/  F2FP.BF16.F32.PACK_AB R87, R12, R87 ;  /* 0x000000570c57723e */ /* 0x000fe200000010ff */
[----:B------:R-:W-:-:S04]  /*3700*/  UIADD3 UR6, UP0, UPT, UR6, 0x40, URZ ;  /* 0x0000004006067890 */ /* 0x000fc8000ff1e0ff */
[----:B------:R-:W-:Y:S02]  /*3710*/  UIADD3.X UR7, UPT, UPT, URZ, UR7, URZ, UP0, !UPT ;  /* 0x00000007ff077290 */ /* 0x000fe400087fe4ff */
[----:B------:R-:W-:Y:S01]  /*3720*/  HMMA.16816.F32.BF16 R20, R84, R22, R80 ;  /* 0x000000165414723c */ /* 0x000fe20000041850 */
[----:B------:R-:W-:-:S07]  /*3730*/  UISETP.GE.U32.AND UP0, UPT, UR6, UR16, UPT ;  /* 0x000000100600728c */ /* 0x000fce000bf06070 */
[----:B------:R-:W-:Y:S01]  /*3740*/  HMMA.16816.F32.BF16 R24, R84, R14, R52 ;  /* 0x0000000e5418723c */ /* 0x000fe20000041834 */
[----:B------:R-:W-:-:S07]  /*3750*/  UISETP.GE.U32.AND.EX UP0, UPT, UR7, URZ, UPT, UP0 ;  /* 0x000000ff0700728c */ /* 0x000fce000bf06100 */
[C---:B------:R-:W-:Y:S08]  /*3760*/  HMMA.16816.F32.BF16 R40, R84.reuse, R34, R36 ;  /* 0x000000225428723c */ /* 0x040ff00000041824 */
[C---:B------:R-:W-:Y:S08]  /*3770*/  HMMA.16816.F32.BF16 R44, R84.reuse, R46, R76 ;  /* 0x0000002e542c723c */ /* 0x040ff0000004184c */
[C---:B------:R-:W-:Y:S08]  /*3780*/  HMMA.16816.F32.BF16 R48, R84.reuse, R30, R48 ;  /* 0x0000001e5430723c */ /* 0x040ff00000041830 */
[C---:B------:R-:W-:Y:S08]  /*3790*/  HMMA.16816.F32.BF16 R56, R84.reuse, R18, R56 ;  /* 0x000000125438723c */ /* 0x040ff00000041838 */
[C---:B------:R-:W-:Y:S08]  /*37a0*/  HMMA.16816.F32.BF16 R64, R84.reuse, R66, R60 ;  /* 0x000000425440723c */ /* 0x040ff0000004183c */
[----:B------:R-:W-:Y:S01]  /*37b0*/  HMMA.16816.F32.BF16 R68, R84, R70, R72 ;  /* 0x000000465444723c */ /* 0x000fe20000041848 */
[----:B0-----:R-:W-:Y:S01]  /*37c0*/  FADD R0, R5, R3 ;  /* 0x0000000305007221 */ /* 0x001fe20000000000 */
[----:B-1----:R-:W-:Y:S01]  /*37d0*/  FADD R3, R6, R2 ;  /* 0x0000000206037221 */ /* 0x002fe20000000000 */
[----:B------:R-:W-:-:S02]  /*37e0*/  IMAD.MOV.U32 R2, RZ, RZ, R10 ;  /* 0x000000ffff027224 */ /* 0x000fc400078e000a */
[----:B------:R-:W-:Y:S01]  /*37f0*/  FFMA R98, R89, R98, R0 ;  /* 0x0000006259627223 */ /* 0x000fe20000000000 */
[----:B------:R-:W-:Y:S01]  /*3800*/  FFMA R97, R88, R97, R3 ;  /* 0x0000006158617223 */ /* 0x000fe20000000003 */
[----:B------:R-:W-:Y:S01]  /*3810*/  IMAD.MOV.U32 R0, RZ, RZ, R11 ;  /* 0x000000ffff007224 */ /* 0x000fe200078e000b */
[----:B------:R-:W-:Y:S02]  /*3820*/  ULEA UR5, UR13, UR5, 0x6 ;  /* 0x000000050d057291 */ /* 0x000fe4000f8e30ff */
[----:B------:R-:W-:Y:S01]  /*3830*/  ULEA UR4, UR11, UR4, 0x6 ;  /* 0x000000040b047291 */ /* 0x000fe2000f8e30ff */
[----:B------:R-:W-:Y:S11]  /*3840*/  BRA.U !UP0, `(.L_x_1) ;  /* 0xffffffdd086c7547 */ /* 0x000ff6000b83ffff */
[----:B------:R-:W-:Y:S01]  /*3850*/  MOV R2, R10 ;  /* 0x0000000a00027202 */ /* 0x000fe20000000f00 */
[----:B------:R-:W-:-:S07]  /*3860*/  IMAD.MOV.U32 R0, RZ, RZ, R11 ;  /* 0x000000ffff007224 */ /* 0x000fce00078e000b */
.L_x_0:
[----:B------:R-:W0:Y:S01]  /*3870*/  S2R R3, SR_TID.X ;  /* 0x0000000000037919 */ /* 0x000e220000002100 */
[----:B------:R-:W1:Y:S01]  /*3880*/  S2UR UR5, SR_CgaCtaId ;  /* 0x00000000000579c3 */ /* 0x000e620000008800 */
[----:B------:R-:W-:Y:S01]  /*3890*/  UMOV UR4, 0x400 ;  /* 0x0000040000047882 */ /* 0x000fe20000000000 */
[C---:B------:R-:W-:Y:S01]  /*38a0*/  FMUL R10, R97.reuse, 8388608 ;  /* 0x4b000000610a7820 */ /* 0x040fe20000400000 */
[C---:B------:R-:W-:Y:S01]  /*38b0*/  FSETP.GEU.AND P2, PT, R97.reuse, 1.175494350822287508e-38, PT ;  /* 0x008000006100780b */ /* 0x040fe20003f4e000 */
[C---:B------:R-:W-:Y:S01]  /*38c0*/  FMUL R15, R98.reuse, 8388608 ;  /* 0x4b000000620f7820 */ /* 0x040fe20000400000 */
[----:B------:R-:W-:Y:S01]  /*38d0*/  FSETP.GEU.AND P1, PT, R98, 1.175494350822287508e-38, PT ;  /* 0x008000006200780b */ /* 0x000fe20003f2e000 */
[----:B------:R-:W-:Y:S01]  /*38e0*/  IMAD.MOV.U32 R33, RZ, RZ, R22 ;  /* 0x000000ffff217224 */ /* 0x000fe200078e0016 */
[----:B------:R-:W-:Y:S01]  /*38f0*/  FSEL R10, R10, R97, !P2 ;  /* 0x000000610a0a7208 */ /* 0x000fe20005000000 */
[----:B------:R-:W-:Y:S01]  /*3900*/  IMAD.MOV.U32 R29, RZ, RZ, R23 ;  /* 0x000000ffff1d7224 */ /* 0x000fe200078e0017 */
[----:B------:R-:W-:Y:S01]  /*3910*/  FSETP.GT.AND P0, PT, |R97|, 8.50705917302346158658e+37, PT ;  /* 0x7e8000006100780b */ /* 0x000fe20003f04200 */
[----:B------:R-:W-:Y:S01]  /*3920*/  IMAD.MOV.U32 R28, RZ, RZ, R20 ;  /* 0x000000ffff1c7224 */ /* 0x000fe200078e0014 */
[----:B------:R-:W-:Y:S01]  /*3930*/  FSEL R15, R15, R98, !P1 ;  /* 0x000000620f0f7208 */ /* 0x000fe20004800000 */
[----:B------:R-:W-:Y:S01]  /*3940*/  IMAD.MOV.U32 R18, RZ, RZ, R24 ;  /* 0x000000ffff127224 */ /* 0x000fe200078e0018 */
[----:B------:R-:W-:Y:S01]  /*3950*/  FSETP.GEU.AND P3, PT, |R98|, 1.175494350822287508e-38, PT ;  /* 0x008000006200780b */ /* 0x000fe20003f6e200 */
[----:B------:R-:W-:Y:S01]  /*3960*/  IMAD.MOV.U32 R32, RZ, RZ, R21 ;  /* 0x000000ffff207224 */ /* 0x000fe200078e0015 */
[----:B------:R-:W-:Y:S01]  /*3970*/  MOV R19, R26 ;  /* 0x0000001a00137202 */ /* 0x000fe20000000f00 */
[----:B------:R-:W-:Y:S06]  /*3980*/  BAR.SYNC.DEFER_BLOCKING 0x0 ;  /* 0x0000000000007b1d */ /* 0x000fec0000010000 */
[----:B------:R-:W-:Y:S01]  /*3990*/  @P0 FMUL R19, R19, 0.25 ;  /* 0x3e80000013130820 */ /* 0x000fe20000400000 */
[----:B------:R-:W-:Y:S01]  /*39a0*/  @P0 FMUL R33, R33, 0.25 ;  /* 0x3e80000021210820 */ /* 0x000fe20000400000 */
[----:B-1----:R-:W-:Y:S01]  /*39b0*/  ULEA UR6, UR5, UR4, 0x18 ;  /* 0x0000000405067291 */ /* 0x002fe2000f8ec0ff */
[----:B------:R-:W-:Y:S01]  /*39c0*/  @P0 FMUL R71, R71, 0.25 ;  /* 0x3e80000047470820 */ /* 0x000fe20000400000 */
[----:B------:R-:W-:Y:S01]  /*39d0*/  @P0 FMUL R70, R70, 0.25 ;  /* 0x3e80000046460820 */ /* 0x000fe20000400000 */
[----:B------:R-:W-:Y:S01]  /*39e0*/  @P0 FMUL R67, R67, 0.25 ;  /* 0x3e80000043430820 */ /* 0x000fe20000400000 */
[----:B------:R-:W-:Y:S01]  /*39f0*/  @P0 FMUL R66, R66, 0.25 ;  /* 0x3e80000042420820 */ /* 0x000fe20000400000 */
[----:B------:R-:W-:Y:S01]  /*3a00*/  @P0 FMUL R59, R59, 0.25 ;  /* 0x3e8000003b3b0820 */ /* 0x000fe20000400000 */
[----:B------:R-:W-:Y:S01]  /*3a10*/  @P0 FMUL R58, R58, 0.25 ;  /* 0x3e8000003a3a0820 */ /* 0x000fe20000400000 */
[C---:B0-----:R-:W-:Y:S01]  /*3a20*/  LOP3.LUT R6, R3.reuse, 0x7, RZ, 0xc0, !PT ;  /* 0x0000000703067812 */ /* 0x041fe200078ec0ff */
[C---:B------:R-:W-:Y:S01]  /*3a30*/  IMAD.SHL.U32 R4, R3.reuse, 0x4, RZ ;  /* 0x0000000403047824 */ /* 0x040fe200078e00ff */
[----:B------:R-:W-:Y:S01]  /*3a40*/  LOP3.LUT R12, R3, 0x8, RZ, 0xc0, !PT ;  /* 0x00000008030c7812 */ /* 0x000fe200078ec0ff */
[----:B------:R-:W-:Y:S01]  /*3a50*/  @P0 FMUL R51, R51, 0.25 ;  /* 0x3e80000033330820 */ /* 0x000fe20000400000 */
[----:B------:R-:W-:Y:S01]  /*3a60*/  LEA R7, R6, UR6, 0x4 ;  /* 0x0000000606077c11 */ /* 0x000fe2000f8e20ff */
[----:B------:R-:W-:Y:S01]  /*3a70*/  @P0 FMUL R50, R50, 0.25 ;  /* 0x3e80000032320820 */ /* 0x000fe20000400000 */
[----:B------:R-:W-:Y:S01]  /*3a80*/  LOP3.LUT R4, R4, 0x3c0, RZ, 0xc0, !PT ;  /* 0x000003c004047812 */ /* 0x000fe200078ec0ff */
[----:B------:R-:W-:Y:S01]  /*3a90*/  @P0 FMUL R47, R47, 0.25 ;  /* 0x3e8000002f2f0820 */ /* 0x000fe20000400000 */
[----:B------:R-:W-:Y:S01]  /*3aa0*/  LEA R9, R12, R7, 0x9 ;  /* 0x000000070c097211 */ /* 0x000fe200078e48ff */
[----:B------:R-:W-:-:S02]  /*3ab0*/  IMAD R5, R6, -0x8, R7 ;  /* 0xfffffff806057824 */ /* 0x000fc400078e0207 */
[----:B------:R-:W-:Y:S01]  /*3ac0*/  @P0 FMUL R46, R46, 0.25 ;  /* 0x3e8000002e2e0820 */ /* 0x000fe20000400000 */
[----:B------:R-:W-:Y:S02]  /*3ad0*/  VIADD R6, R10, 0xc0cafb0d ;  /* 0xc0cafb0d0a067836 */ /* 0x000fe40000000000 */
[----:B------:R-:W-:Y:S01]  /*3ae0*/  @P0 FMUL R43, R43, 0.25 ;  /* 0x3e8000002b2b0820 */ /* 0x000fe20000400000 */
[----:B------:R-:W-:Y:S02]  /*3af0*/  IMAD.IADD R11, R4, 0x1, R5 ;  /* 0x00000001040b7824 */ /* 0x000fe400078e0205 */
[----:B------:R-:W-:Y:S01]  /*3b00*/  @P0 FMUL R42, R42, 0.25 ;  /* 0x3e8000002a2a0820 */ /* 0x000fe20000400000 */
[----:B------:R-:W-:Y:S01]  /*3b10*/  IMAD.SHL.U32 R4, R3, 0x8, RZ ;  /* 0x0000000803047824 */ /* 0x000fe200078e00ff */
[----:B------:R-:W-:Y:S01]  /*3b20*/  LOP3.LUT R17, R6, 0xff800000, RZ, 0xc0, !PT ;  /* 0xff80000006117812 */ /* 0x000fe200078ec0ff */
[----:B------:R-:W-:Y:S01]  /*3b30*/  VIADD R5, R15, 0xc0cafb0d ;  /* 0xc0cafb0d0f057836 */ /* 0x000fe20000000000 */
[----:B------:R-:W-:Y:S01]  /*3b40*/  FSEL R6, RZ, -23, P2 ;  /* 0xc1b80000ff067808 */ /* 0x000fe20001000000 */
[----:B------:R-:W-:Y:S01]  /*3b50*/  @P0 FMUL R27, R27, 0.25 ;  /* 0x3e8000001b1b0820 */ /* 0x000fe20000400000 */
[----:B------:R-:W-:Y:S01]  /*3b60*/  LOP3.LUT R22, R4, 0xf80, RZ, 0xc0, !PT ;  /* 0x00000f8004167812 */ /* 0x000fe200078ec0ff */
[----:B------:R-:W-:Y:S01]  /*3b70*/  @P0 FMUL R29, R29, 0.25 ;  /* 0x3e8000001d1d0820 */ /* 0x000fe20000400000 */
[----:B------:R-:W-:Y:S01]  /*3b80*/  FSEL R4, RZ, -23, P1 ;  /* 0xc1b80000ff047808 */ /* 0x000fe20000800000 */
[----:B------:R-:W0:Y:S01]  /*3b90*/  S2R R55, SR_CTAID.X ;  /* 0x0000000000377919 */ /* 0x000e220000002500 */
[----:B------:R-:W-:Y:S01]  /*3ba0*/  FSETP.GT.AND P1, PT, |R98|, 8.50705917302346158658e+37, PT ;  /* 0x7e8000006200780b */ /* 0x000fe20003f24200 */
[----:B------:R-:W-:Y:S01]  /*3bb0*/  IMAD.IADD R22, R22, 0x1, R9 ;  /* 0x0000000116167824 */ /* 0x000fe200078e0209 */
[C---:B------:R-:W-:Y:S01]  /*3bc0*/  FSETP.GEU.AND P2, PT, |R97|.reuse, 1.175494350822287508e-38, PT ;  /* 0x008000006100780b */ /* 0x040fe20003f4e200 */
[----:B------:R-:W-:Y:S01]  /*3bd0*/  @P0 FMUL R97, R97, 0.25 ;  /* 0x3e80000061610820 */ /* 0x000fe20000400000 */
[----:B------:R-:W-:Y:S01]  /*3be0*/  LOP3.LUT R14, R5, 0xff800000, RZ, 0xc0, !PT ;  /* 0xff800000050e7812 */ /* 0x000fe200078ec0ff */
[----:B------:R-:W0:Y:S01]  /*3bf0*/  S2R R53, SR_TID.X ;  /* 0x0000000000357919 */ /* 0x000e220000002100 */
[----:B------:R-:W-:Y:S01]  /*3c00*/  I2FP.F32.S32 R7, R17 ;  /* 0x0000001100077245 */ /* 0x000fe20000201400 */
[----:B------:R-:W-:Y:S01]  /*3c10*/  IMAD.IADD R17, R10, 0x1, -R17 ;  /* 0x000000010a117824 */ /* 0x000fe200078e0a11 */
[----:B------:R-:W-:Y:S01]  /*3c20*/  I2FP.F32.S32 R5, R14 ;  /* 0x0000000e00057245 */ /* 0x000fe20000201400 */
[----:B------:R-:W-:Y:S01]  /*3c30*/  IMAD.IADD R14, R15, 0x1, -R14 ;  /* 0x000000010f0e7824 */ /* 0x000fe200078e0a0e */
[----:B------:R-:W-:Y:S01]  /*3c40*/  LEA.HI R12, R12, R11, RZ, 0x1f ;  /* 0x0000000b0c0c7211 */ /* 0x000fe200078ff8ff */
[----:B------:R-:W-:Y:S01]  /*3c50*/  FFMA.FTZ R16, R7, 1.1920928955078125e-07, R6 ;  /* 0x3400000007107823 */ /* 0x000fe20000010006 */
[----:B------:R-:W1:Y:S01]  /*3c60*/  LDCU.64 UR4, c[0x0][0x3e0] ;  /* 0x00007c00ff0477ac */ /* 0x000e620008000a00 */
[----:B------:R-:W-:Y:S01]  /*3c70*/  @P1 FMUL R98, R98, 0.25 ;  /* 0x3e80000062621820 */ /* 0x000fe20000400000 */
[----:B------:R-:W-:Y:S01]  /*3c80*/  FFMA.FTZ R13, R5, 1.1920928955078125e-07, R4 ;  /* 0x34000000050d7823 */ /* 0x000fe20000010004 */
[----:B------:R-:W-:Y:S01]  /*3c90*/  @!P2 FMUL R97, R97, 16777216 ;  /* 0x4b8000006161a820 */ /* 0x000fe20000400000 */
[----:B------:R-:W-:Y:S01]  /*3ca0*/  @P1 FMUL R25, R25, 0.25 ;  /* 0x3e80000019191820 */ /* 0x000fe20000400000 */
[----:B------:R-:W-:Y:S01]  /*3cb0*/  @!P3 FMUL R98, R98, 16777216 ;  /* 0x4b8000006262b820 */ /* 0x000fe20000400000 */
[----:B------:R-:W-:Y:S01]  /*3cc0*/  @P1 FMUL R18, R18, 0.25 ;  /* 0x3e80000012121820 */ /* 0x000fe20000400000 */
[----:B------:R-:W2:Y:S01]  /*3cd0*/  MUFU.RCP R4, R97 ;  /* 0x0000006100047308 */ /* 0x000ea20000001000 */
[----:B------:R-:W-:Y:S01]  /*3ce0*/  @P1 FMUL R28, R28, 0.25 ;  /* 0x3e8000001c1c1820 */ /* 0x000fe20000400000 */
[----:B------:R-:W-:Y:S01]  /*3cf0*/  @!P2 FMUL R19, R19, 16777216 ;  /* 0x4b8000001313a820 */ /* 0x000fe20000400000 */
[----:B------:R-:W-:Y:S01]  /*3d00*/  @!P2 FMUL R33, R33, 16777216 ;  /* 0x4b8000002121a820 */ /* 0x000fe20000400000 */
[----:B------:R-:W-:Y:S01]  /*3d10*/  @!P3 FMUL R25, R25, 16777216 ;  /* 0x4b8000001919b820 */ /* 0x000fe20000400000 */
[----:B------:R-:W-:Y:S01]  /*3d20*/  @!P3 FMUL R18, R18, 16777216 ;  /* 0x4b8000001212b820 */ /* 0x000fe20000400000 */
[----:B------:R-:W-:Y:S01]  /*3d30*/  @!P3 FMUL R28, R28, 16777216 ;  /* 0x4b8000001c1cb820 */ /* 0x000fe20000400000 */
[----:B------:R-:W-:Y:S01]  /*3d40*/  @!P2 FMUL R71, R71, 16777216 ;  /* 0x4b8000004747a820 */ /* 0x000fe20000400000 */
[----:B------:R-:W3:Y:S01]  /*3d50*/  MUFU.RCP R23, R98 ;  /* 0x0000006200177308 */ /* 0x000ee20000001000 */
[----:B------:R-:W-:Y:S01]  /*3d60*/  @!P2 FMUL R70, R70, 16777216 ;  /* 0x4b8000004646a820 */ /* 0x000fe20000400000 */
[----:B------:R-:W-:Y:S01]  /*3d70*/  @!P2 FMUL R67, R67, 16777216 ;  /* 0x4b8000004343a820 */ /* 0x000fe20000400000 */
[----:B------:R-:W-:Y:S01]  /*3d80*/  @!P2 FMUL R66, R66, 16777216 ;  /* 0x4b8000004242a820 */ /* 0x000fe20000400000 */
[----:B------:R-:W-:Y:S01]  /*3d90*/  @!P2 FMUL R59, R59, 16777216 ;  /* 0x4b8000003b3ba820 */ /* 0x000fe20000400000 */
[----:B------:R-:W-:Y:S01]  /*3da0*/  @!P2 FMUL R58, R58, 16777216 ;  /* 0x4b8000003a3aa820 */ /* 0x000fe20000400000 */
[----:B------:R-:W-:Y:S01]  /*3db0*/  @!P2 FMUL R51, R51, 16777216 ;  /* 0x4b8000003333a820 */ /* 0x000fe20000400000 */
[----:B------:R-:W-:Y:S01]  /*3dc0*/  @!P2 FMUL R50, R50, 16777216 ;  /* 0x4b8000003232a820 */ /* 0x000fe20000400000 */
[----:B------:R-:W-:Y:S01]  /*3dd0*/  @!P2 FMUL R47, R47, 16777216 ;  /* 0x4b8000002f2fa820 */ /* 0x000fe20000400000 */
[C---:B--2---:R-:W-:Y:S01]  /*3de0*/  FMUL R6, R4.reuse, R19 ;  /* 0x0000001304067220 */ /* 0x044fe20000400000 */
[----:B------:R-:W-:Y:S01]  /*3df0*/  FMUL R19, R4, R33 ;  /* 0x0000002104137220 */ /* 0x000fe20000400000 */
[----:B------:R-:W-:Y:S01]  /*3e00*/  @!P2 FMUL R46, R46, 16777216 ;  /* 0x4b8000002e2ea820 */ /* 0x000fe20000400000 */
[----:B------:R-:W-:Y:S01]  /*3e10*/  @!P2 FMUL R43, R43, 16777216 ;  /* 0x4b8000002b2ba820 */ /* 0x000fe20000400000 */
[----:B------:R-:W-:Y:S01]  /*3e20*/  @!P2 FMUL R42, R42, 16777216 ;  /* 0x4b8000002a2aa820 */ /* 0x000fe20000400000 */
[----:B------:R-:W-:Y:S01]  /*3e30*/  @!P2 FMUL R27, R27, 16777216 ;  /* 0x4b8000001b1ba820 */ /* 0x000fe20000400000 */
[----:B------:R-:W-:Y:S01]  /*3e40*/  @!P2 FMUL R29, R29, 16777216 ;  /* 0x4b8000001d1da820 */ /* 0x000fe20000400000 */
[C---:B------:R-:W-:Y:S01]  /*3e50*/  FMUL R8, R4.reuse, R71 ;  /* 0x0000004704087220 */ /* 0x040fe20000400000 */
[C---:B---3--:R-:W-:Y:S01]  /*3e60*/  FMUL R5, R23.reuse, R25 ;  /* 0x0000001917057220 */ /* 0x048fe20000400000 */
[C---:B------:R-:W-:Y:S01]  /*3e70*/  FMUL R18, R23.reuse, R18 ;  /* 0x0000001217127220 */ /* 0x040fe20000400000 */
[----:B------:R-:W-:Y:S01]  /*3e80*/  FMUL R25, R23, R28 ;  /* 0x0000001c17197220 */ /* 0x000fe20000400000 */
[C---:B------:R-:W-:Y:S01]  /*3e90*/  FMUL R9, R4.reuse, R70 ;  /* 0x0000004604097220 */ /* 0x040fe20000400000 */
        /* <DEDUP_REMOVED lines=11> */
[----:B------:R-:W-:Y:S01]  /*3f50*/  FMUL R38, R4, R42 ;  /* 0x0000002a04267220 */ /* 0x000fe20000400000 */
[----:B------:R-:W-:Y:S01]  /*3f60*/  F2FP.BF16.F32.PACK_AB R6, R6, R19 ;  /* 0x000000130606723e */ /* 0x000fe200000010ff */
[----:B------:R-:W-:Y:S01]  /*3f70*/  IMAD.MOV.U32 R19, RZ, RZ, 0x3dc6b27f ;  /* 0x3dc6b27fff137424 */ /* 0x000fe200078e00ff */
[----:B------:R-:W-:Y:S01]  /*3f80*/  F2FP.BF16.F32.PACK_AB R4, R18, R25 ;  /* 0x000000191204723e */ /* 0x000fe200000010ff */
[----:B------:R-:W-:Y:S01]  /*3f90*/  FADD R14, R14, -1 ;  /* 0xbf8000000e0e7421 */ /* 0x000fe20000000000 */
[----:B------:R-:W-:Y:S01]  /*3fa0*/  FADD R18, R17, -1 ;  /* 0xbf80000011127421 */ /* 0x000fe20000000000 */
[----:B------:R-:W-:Y:S01]  /*3fb0*/  @P1 FMUL R32, R32, 0.25 ;  /* 0x3e80000020201820 */ /* 0x000fe20000400000 */
[----:B------:R-:W-:Y:S01]  /*3fc0*/  F2FP.BF16.F32.PACK_AB R7, R7, R28 ;  /* 0x0000001c0707723e */ /* 0x000fe200000010ff */
[-C--:B------:R-:W-:Y:S01]  /*3fd0*/  FFMA.FTZ R17, R14, R19.reuse, -0.16845393180847167969 ;  /* 0xbe2c7f300e117423 */ /* 0x080fe20000010013 */
[----:B------:R-:W-:Y:S01]  /*3fe0*/  FFMA.FTZ R19, R18, R19, -0.16845393180847167969 ;  /* 0xbe2c7f3012137423 */ /* 0x000fe20000010013 */
[----:B------:R-:W-:Y:S01]  /*3ff0*/  @!P3 FMUL R32, R32, 16777216 ;  /* 0x4b8000002020b820 */ /* 0x000fe20000400000 */
[----:B------:R-:W-:Y:S01]  /*4000*/  @P1 FMUL R69, R69, 0.25 ;  /* 0x3e80000045451820 */ /* 0x000fe20000400000 */
[----:B------:R-:W-:Y:S01]  /*4010*/  FFMA.FTZ R17, R14, R17, 0.1716887056827545166 ;  /* 0x3e2fcf2a0e117423 */ /* 0x000fe20000010011 */
[----:B------:R-:W-:Y:S01]  /*4020*/  FFMA.FTZ R19, R18, R19, 0.1716887056827545166 ;  /* 0x3e2fcf2a12137423 */ /* 0x000fe20000010013 */
[----:B------:R-:W-:Y:S01]  /*4030*/  FMUL R32, R23, R32 ;  /* 0x0000002017207220 */ /* 0x000fe20000400000 */
[----:B------:R-:W-:Y:S01]  /*4040*/  @P1 FMUL R68, R68, 0.25 ;  /* 0x3e80000044441820 */ /* 0x000fe20000400000 */
[----:B------:R-:W-:Y:S01]  /*4050*/  FFMA.FTZ R17, R14, R17, -0.17900948226451873779 ;  /* 0xbe374e430e117423 */ /* 0x000fe20000010011 */
[----:B------:R-:W-:Y:S01]  /*4060*/  FFMA.FTZ R19, R18, R19, -0.17900948226451873779 ;  /* 0xbe374e4312137423 */ /* 0x000fe20000010013 */
[----:B------:R-:W-:Y:S01]  /*4070*/  @P1 FMUL R65, R65, 0.25 ;  /* 0x3e80000041411820 */ /* 0x000fe20000400000 */
[----:B------:R-:W-:Y:S01]  /*4080*/  F2FP.BF16.F32.PACK_AB R5, R5, R32 ;  /* 0x000000200505723e */ /* 0x000fe200000010ff */
[----:B------:R-:W-:Y:S01]  /*4090*/  FFMA.FTZ R17, R14, R17, 0.20512372255325317383 ;  /* 0x3e520bf40e117423 */ /* 0x000fe20000010011 */
[----:B------:R-:W-:Y:S01]  /*40a0*/  FFMA.FTZ R19, R18, R19, 0.20512372255325317383 ;  /* 0x3e520bf412137423 */ /* 0x000fe20000010013 */
[----:B------:R-:W-:Y:S01]  /*40b0*/  @P1 FMUL R64, R64, 0.25 ;  /* 0x3e80000040401820 */ /* 0x000fe20000400000 */
[----:B------:R-:W-:Y:S01]  /*40c0*/  @P1 FMUL R57, R57, 0.25 ;  /* 0x3e80000039391820 */ /* 0x000fe20000400000 */
[----:B------:R-:W-:Y:S01]  /*40d0*/  FFMA.FTZ R17, R14, R17, -0.24046532809734344482 ;  /* 0xbe763c8b0e117423 */ /* 0x000fe20000010011 */
[----:B------:R-:W-:Y:S01]  /*40e0*/  FFMA.FTZ R19, R18, R19, -0.24046532809734344482 ;  /* 0xbe763c8b12137423 */ /* 0x000fe20000010013 */
[----:B------:R2:W-:Y:S01]  /*40f0*/  STSM.16.M88.4 [R22], R4 ;  /* 0x0000000416007844 */ /* 0x0005e20000000200 */
[----:B------:R-:W-:Y:S01]  /*4100*/  @P1 FMUL R56, R56, 0.25 ;  /* 0x3e80000038381820 */ /* 0x000fe20000400000 */
[----:B------:R-:W-:Y:S01]  /*4110*/  FFMA.FTZ R17, R14, R17, 0.28857114911079406738 ;  /* 0x3e93bf990e117423 */ /* 0x000fe20000010011 */
[----:B------:R-:W-:Y:S01]  /*4120*/  FFMA.FTZ R19, R18, R19, 0.28857114911079406738 ;  /* 0x3e93bf9912137423 */ /* 0x000fe20000010013 */
[----:B------:R-:W-:Y:S01]  /*4130*/  @P1 FMUL R49, R49, 0.25 ;  /* 0x3e80000031311820 */ /* 0x000fe20000400000 */
[----:B------:R-:W-:Y:S01]  /*4140*/  @P1 FMUL R48, R48, 0.25 ;  /* 0x3e80000030301820 */ /* 0x000fe20000400000 */
[----:B------:R-:W-:Y:S01]  /*4150*/  FFMA.FTZ R17, R14, R17, -0.36067417263984680176 ;  /* 0xbeb8aa490e117423 */ /* 0x000fe20000010011 */
[----:B------:R-:W-:Y:S01]  /*4160*/  FFMA.FTZ R19, R18, R19, -0.36067417263984680176 ;  /* 0xbeb8aa4912137423 */ /* 0x000fe20000010013 */
[----:B------:R-:W-:Y:S01]  /*4170*/  @P1 FMUL R45, R45, 0.25 ;  /* 0x3e8000002d2d1820 */ /* 0x000fe20000400000 */
[----:B------:R-:W-:Y:S01]  /*4180*/  @P1 FMUL R44, R44, 0.25 ;  /* 0x3e8000002c2c1820 */ /* 0x000fe20000400000 */
[----:B------:R-:W-:Y:S01]  /*4190*/  @P1 FMUL R41, R41, 0.25 ;  /* 0x3e80000029291820 */ /* 0x000fe20000400000 */
[----:B------:R-:W-:Y:S01]  /*41a0*/  @P1 FMUL R40, R40, 0.25 ;  /* 0x3e80000028281820 */ /* 0x000fe20000400000 */
[----:B------:R-:W-:Y:S01]  /*41b0*/  FFMA.FTZ R19, R18, R19, 0.48089820146560668945 ;  /* 0x3ef6384a12137423 */ /* 0x000fe20000010013 */
[----:B------:R-:W-:Y:S01]  /*41c0*/  FFMA.FTZ R17, R14, R17, 0.48089820146560668945 ;  /* 0x3ef6384a0e117423 */ /* 0x000fe20000010011 */
        /* <DEDUP_REMOVED lines=11> */
[----:B------:R-:W-:Y:S01]  /*4280*/  ISETP.GE.U32.AND P1, PT, R15, 0x7f800000, PT ;  /* 0x7f8000000f00780c */ /* 0x000fe20003f26070 */
[----:B------:R-:W-:Y:S01]  /*4290*/  @!P3 FMUL R40, R40, 16777216 ;  /* 0x4b8000002828b820 */ /* 0x000fe20000400000 */
[----:B------:R-:W-:Y:S01]  /*42a0*/  FFMA.FTZ R19, R18, R19, -0.72134751081466674805 ;  /* 0xbf38aa3b12137423 */ /* 0x000fe20000010013 */
[----:B------:R-:W-:Y:S01]  /*42b0*/  FFMA.FTZ R17, R14, R17, -0.72134751081466674805 ;  /* 0xbf38aa3b0e117423 */ /* 0x000fe20000010011 */
        /* <DEDUP_REMOVED lines=12> */
[----:B------:R-:W-:Y:S01]  /*4380*/  FMUL R23, R23, R40 ;  /* 0x0000002817177220 */ /* 0x000fe20000400000 */
[----:B------:R-:W-:Y:S01]  /*4390*/  FMUL R17, R14, R17 ;  /* 0x000000110e117220 */ /* 0x000fe20000400000 */
[----:B--2---:R-:W-:Y:S01]  /*43a0*/  F2FP.BF16.F32.PACK_AB R6, R35, R38 ;  /* 0x000000262306723e */ /* 0x004fe200000010ff */
[----:B------:R-:W-:Y:S01]  /*43b0*/  FMUL R19, R18, R19 ;  /* 0x0000001312137220 */ /* 0x000fe20000400000 */
[----:B------:R-:W-:Y:S01]  /*43c0*/  F2FP.BF16.F32.PACK_AB R5, R45, R42 ;  /* 0x0000002a2d05723e */ /* 0x000fe200000010ff */
[----:B------:R-:W-:Y:S01]  /*43d0*/  FMUL R17, R14, R17 ;  /* 0x000000110e117220 */ /* 0x000fe20000400000 */
[----:B------:R-:W-:Y:S01]  /*43e0*/  F2FP.BF16.F32.PACK_AB R4, R44, R23 ;  /* 0x000000172c04723e */ /* 0x000fe200000010ff */
[----:B------:R-:W-:Y:S01]  /*43f0*/  FFMA.FTZ R19, R18, 1.4426950216293334961, R19 ;  /* 0x3fb8aa3b12137823 */ /* 0x000fe20000010013 */
[----:B------:R-:W-:Y:S01]  /*4400*/  LOP3.LUT R23, R3, 0x1ff, RZ, 0xc0, !PT ;  /* 0x000001ff03177812 */ /* 0x000fe200078ec0ff */
[----:B------:R-:W-:Y:S01]  /*4410*/  FFMA.FTZ R14, R14, 1.4426950216293334961, R17 ;  /* 0x3fb8aa3b0e0e7823 */ /* 0x000fe20000010011 */
[----:B------:R-:W-:Y:S01]  /*4420*/  @P1 IMAD.MOV.U32 R18, RZ, RZ, 0x7f800000 ;  /* 0x7f800000ff121424 */ /* 0x000fe200078e00ff */
[----:B------:R-:W-:Y:S01]  /*4430*/  F2FP.BF16.F32.PACK_AB R7, R20, R37 ;  /* 0x000000251407723e */ /* 0x000fe200000010ff */
[----:B------:R-:W-:Y:S01]  /*4440*/  BAR.SYNC.DEFER_BLOCKING 0x0 ;  /* 0x0000000000007b1d */ /* 0x000fe20000010000 */
[----:B------:R-:W-:Y:S01]  /*4450*/  LEA R23, R23, UR6, 0x4 ;  /* 0x0000000617177c11 */ /* 0x000fe2000f8e20ff */
[----:B------:R-:W-:Y:S01]  /*4460*/  FADD R13, R13, R14 ;  /* 0x0000000e0d0d7221 */ /* 0x000fe20000000000 */
[----:B------:R-:W-:Y:S01]  /*4470*/  FADD R14, R16, R19 ;  /* 0x00000013100e7221 */ /* 0x000fe20000000000 */
[----:B------:R-:W-:Y:S01]  /*4480*/  @P1 FFMA.FTZ R13, R15, R18, +INF ;  /* 0x7f8000000f0d1423 */ /* 0x000fe20000010012 */
[----:B------:R-:W-:-:S03]  /*4490*/  F2FP.BF16.F32.PACK_AB R30, R30, R31 ;  /* 0x0000001f1e1e723e */ /* 0x000fc600000010ff */
[----:B------:R-:W2:Y:S01]  /*44a0*/  LDC.64 R40, c[0x0][0x398] ;  /* 0x0000e600ff287b82 */ /* 0x000ea20000000a00 */
[----:B------:R-:W-:Y:S01]  /*44b0*/  F2FP.BF16.F32.PACK_AB R28, R28, R33 ;  /* 0x000000211c1c723e */ /* 0x000fe200000010ff */
[----:B-1----:R-:W-:Y:S01]  /*44c0*/  UIMAD UR4, UR9, UR4, URZ ;  /* 0x00000004090472a4 */ /* 0x002fe2000f8e02ff */
[----:B------:R-:W-:Y:S02]  /*44d0*/  F2FP.BF16.F32.PACK_AB R29, R29, R36 ;  /* 0x000000241d1d723e */ /* 0x000fe400000010ff */
[----:B------:R-:W-:Y:S02]  /*44e0*/  F2FP.BF16.F32.PACK_AB R31, R21, R26 ;  /* 0x0000001a151f723e */ /* 0x000fe400000010ff */
[----:B------:R-:W-:Y:S01]  /*44f0*/  ISETP.GE.U32.AND P2, PT, R10, 0x7f800000, PT ;  /* 0x7f8000000a00780c */ /* 0x000fe20003f46070 */
[----:B------:R-:W1:Y:S01]  /*4500*/  LDC R20, c[0x0][0x3e8] ;  /* 0x0000fa00ff147b82 */ /* 0x000e620000000800 */
[----:B0-----:R-:W-:Y:S02]  /*4510*/  PRMT R53, R53, 0x6540, R55 ;  /* 0x0000654035357816 */ /* 0x001fe40000000037 */
[----:B------:R-:W-:-:S02]  /*4520*/  FSETP.NEU.AND P0, PT, R15, RZ, PT ;  /* 0x000000ff0f00720b */ /* 0x000fc40003f0d000 */
[----:B------:R-:W-:Y:S01]  /*4530*/  SHF.R.U32.HI R33, RZ, 0x8, R3 ;  /* 0x00000008ff217819 */ /* 0x000fe20000011603 */
[----:B------:R-:W-:Y:S01]  /*4540*/  IMAD R39, R53, UR5, RZ ;  /* 0x0000000535277c24 */ /* 0x000fe2000f8e02ff */
[----:B------:R-:W-:Y:S01]  /*4550*/  USHF.L.U32 UR5, UR4, 0x1, URZ ;  /* 0x0000000104057899 */ /* 0x000fe200080006ff */
[----:B------:R-:W-:Y:S01]  /*4560*/  FSETP.NEU.AND P1, PT, R10, RZ, PT ;  /* 0x000000ff0a00720b */ /* 0x000fe20003f2d000 */
[----:B------:R-:W0:Y:S01]  /*4570*/  LDS.128 R16, [R23] ;  /* 0x0000000017107984 */ /* 0x000e220000000c00 */
[----:B------:R-:W-:Y:S02]  /*4580*/  IMAD.SHL.U32 R15, R39, 0x2, RZ ;  /* 0x00000002270f7824 */ /* 0x000fe400078e00ff */
[----:B------:R-:W-:Y:S01]  /*4590*/  @P2 MOV R35, 0x7f800000 ;  /* 0x7f80000000232802 */ /* 0x000fe20000000f00 */
[----:B------:R-:W-:Y:S01]  /*45a0*/  BAR.SYNC.DEFER_BLOCKING 0x0 ;  /* 0x0000000000007b1d */ /* 0x000fe20000010000 */
[----:B------:R-:W-:-:S03]  /*45b0*/  SGXT.U32 R21, R33, 0x1 ;  /* 0x000000012115781a */ /* 0x000fc60000000000 */
[----:B------:R-:W-:Y:S01]  /*45c0*/  @P2 FFMA.FTZ R14, R10, R35, +INF ;  /* 0x7f8000000a0e2423 */ /* 0x000fe20000010023 */
[----:B--2---:R-:W-:Y:S01]  /*45d0*/  IADD3 R15, P2, P3, R15, UR5, R40 ;  /* 0x000000050f0f7c10 */ /* 0x004fe2000fb5e028 */
[----:B------:R-:W-:Y:S01]  /*45e0*/  UIMAD.WIDE UR4, UR4, 0x2, URZ ;  /* 0x00000002040478a5 */ /* 0x000fe2000f8e02ff */
[----:B------:R-:W-:Y:S01]  /*45f0*/  IMAD.HI R10, R39, 0x2, RZ ;  /* 0x00000002270a7827 */ /* 0x000fe200078e02ff */
[----:B------:R-:W-:Y:S02]  /*4600*/  F2FP.BF16.F32.PACK_AB R42, R9, R24 ;  /* 0x00000018092a723e */ /* 0x000fe400000010ff */
[----:B------:R-:W-:Y:S01]  /*4610*/  F2FP.BF16.F32.PACK_AB R43, R8, R11 ;  /* 0x0000000b082b723e */ /* 0x000fe200000010ff */
[----:B-1----:R-:W-:Y:S01]  /*4620*/  IMAD R36, R21, R20, RZ ;  /* 0x0000001415247224 */ /* 0x002fe200078e02ff */
[----:B------:R-:W-:Y:S02]  /*4630*/  IADD3.X R21, PT, PT, R10, UR5, R41, P2, P3 ;  /* 0x000000050a157c10 */ /* 0x000fe400097e6429 */
[----:B------:R-:W-:-:S02]  /*4640*/  F2FP.BF16.F32.PACK_AB R40, R27, R34 ;  /* 0x000000221b28723e */ /* 0x000fc400000010ff */
[----:B------:R-:W-:Y:S01]  /*4650*/  F2FP.BF16.F32.PACK_AB R41, R25, R32 ;  /* 0x000000201929723e */ /* 0x000fe200000010ff */
[----:B------:R-:W-:Y:S01]  /*4660*/  IMAD R32, R20, 0x2, R36 ;  /* 0x0000000214207824 */ /* 0x000fe200078e0224 */
[C---:B------:R-:W-:Y:S01]  /*4670*/  LEA R26, P2, R36.reuse, R15, 0x1 ;  /* 0x0000000f241a7211 */ /* 0x040fe200078408ff */
[----:B------:R-:W1:Y:S01]  /*4680*/  LDCU UR4, c[0x0][0x3ec] ;  /* 0x00007d80ff0477ac */ /* 0x000e620008000800 */
[----:B------:R-:W-:Y:S02]  /*4690*/  FSEL R13, R13, -INF , P0 ;  /* 0xff8000000d0d7808 */ /* 0x000fe40000000000 */
[----:B------:R-:W-:Y:S02]  /*46a0*/  LEA.HI.X.SX32 R27, R36, R21, 0x1, P2 ;  /* 0x00000015241b7211 */ /* 0x000fe400010f0eff */
[C---:B------:R-:W-:Y:S01]  /*46b0*/  LEA R24, P2, R32.reuse, R15, 0x1 ;  /* 0x0000000f20187211 */ /* 0x040fe200078408ff */
[----:B------:R-:W-:Y:S01]  /*46c0*/  STSM.16.M88.4 [R22], R4 ;  /* 0x0000000416007844 */ /* 0x000fe20000000200 */
[----:B------:R-:W-:Y:S02]  /*46d0*/  BAR.SYNC.DEFER_BLOCKING 0x0 ;  /* 0x0000000000007b1d */ /* 0x000fe40000010000 */
[----:B------:R-:W-:-:S02]  /*46e0*/  LEA.HI.X.SX32 R25, R32, R21, 0x1, P2 ;  /* 0x0000001520197211 */ /* 0x000fc400010f0eff */
[----:B------:R-:W-:Y:S02]  /*46f0*/  LOP3.LUT P0, RZ, R3, 0x100, RZ, 0xc0, !PT ;  /* 0x0000010003ff7812 */ /* 0x000fe4000780c0ff */
[----:B0-----:R-:W-:Y:S01]  /*4700*/  PRMT R35, R19, 0x7632, R35 ;  /* 0x0000763213237816 */ /* 0x001fe20000000023 */
[----:B-1----:R-:W-:-:S04]  /*4710*/  UIMAD UR4, UR9, UR4, URZ ;  /* 0x00000004090472a4 */ /* 0x002fc8000f8e02ff */
[----:B------:R-:W-:Y:S02]  /*4720*/  USHF.L.U32 UR7, UR4, 0x2, URZ ;  /* 0x0000000204077899 */ /* 0x000fe400080006ff */
[----:B------:R-:W-:Y:S01]  /*4730*/  UIMAD.WIDE UR4, UR4, 0x4, URZ ;  /* 0x00000004040478a5 */ /* 0x000fe2000f8e02ff */
[----:B------:R-:W0:Y:S01]  /*4740*/  LDS.128 R4, [R23] ;  /* 0x0000000017047984 */ /* 0x000e220000000c00 */
[----:B------:R-:W-:Y:S06]  /*4750*/  BAR.SYNC.DEFER_BLOCKING 0x0 ;  /* 0x0000000000007b1d */ /* 0x000fec0000010000 */
[----:B------:R1:W-:Y:S02]  /*4760*/  STSM.16.M88.4 [R22], R28 ;  /* 0x0000001c16007844 */ /* 0x0003e40000000200 */
[----:B------:R-:W-:Y:S01]  /*4770*/  BAR.SYNC.DEFER_BLOCKING 0x0 ;  /* 0x0000000000007b1d */ /* 0x000fe20000010000 */
[----:B0-----:R-:W-:Y:S01]  /*4780*/  PRMT R51, R7, 0x7632, R51 ;  /* 0x0000763207337816 */ /* 0x001fe20000000033 */
[----:B-1----:R-:W-:-:S04]  /*4790*/  IMAD R30, R20, 0x2, R32 ;  /* 0x00000002141e7824 */ /* 0x002fc800078e0220 */
[----:B------:R-:W-:Y:S01]  /*47a0*/  IMAD R32, R20, 0x2, R30 ;  /* 0x0000000214207824 */ /* 0x000fe200078e021e */
[----:B------:R-:W-:-:S03]  /*47b0*/  LEA R28, P3, R30, R15, 0x1 ;  /* 0x0000000f1e1c7211 */ /* 0x000fc600078608ff */
[----:B------:R-:W-:Y:S01]  /*47c0*/  IMAD R34, R20, 0x2, R32 ;  /* 0x0000000214227824 */ /* 0x000fe200078e0220 */
[----:B------:R-:W-:Y:S02]  /*47d0*/  LEA.HI.X.SX32 R29, R30, R21, 0x1, P3 ;  /* 0x000000151e1d7211 */ /* 0x000fe400018f0eff */
[C---:B------:R-:W-:Y:S01]  /*47e0*/  LEA R30, P2, R32.reuse, R15, 0x1 ;  /* 0x0000000f201e7211 */ /* 0x040fe200078408ff */
[----:B------:R-:W0:Y:S03]  /*47f0*/  LDS.128 R8, [R23] ;  /* 0x0000000017087984 */ /* 0x000e260000000c00 */
[----:B------:R-:W-:Y:S01]  /*4800*/  LEA.HI.X.SX32 R31, R32, R21, 0x1, P2 ;  /* 0x00000015201f7211 */ /* 0x000fe200010f0eff */
[----:B------:R-:W-:Y:S01]  /*4810*/  BAR.SYNC.DEFER_BLOCKING 0x0 ;  /* 0x0000000000007b1d */ /* 0x000fe20000010000 */
[----:B------:R-:W-:-:S04]  /*4820*/  LEA R32, P2, R34, R15, 0x1 ;  /* 0x0000000f22207211 */ /* 0x000fc800078408ff */
[----:B------:R-:W-:Y:S01]  /*4830*/  LEA.HI.X.SX32 R33, R34, R21, 0x1, P2 ;  /* 0x0000001522217211 */ /* 0x000fe200010f0eff */
[----:B------:R1:W-:Y:S02]  /*4840*/  STSM.16.M88.4 [R22], R40 ;  /* 0x0000002816007844 */ /* 0x0003e40000000200 */
[----:B------:R-:W-:Y:S01]  /*4850*/  BAR.SYNC.DEFER_BLOCKING 0x0 ;  /* 0x0000000000007b1d */ /* 0x000fe20000010000 */
[----:B-1----:R-:W-:-:S05]  /*4860*/  LEA R22, R20, R34, 0x1 ;  /* 0x0000002214167211 */ /* 0x002fca00078e08ff */
[----:B------:R1:W-:Y:S04]  /*4870*/  STG.E.U16 desc[UR14][R26.64], R16 ;  /* 0x000000101a007986 */ /* 0x0003e8000c10150e */
[----:B------:R2:W-:Y:S04]  /*4880*/  STG.E.U16 desc[UR14][R24.64], R17 ;  /* 0x0000001118007986 */ /* 0x0005e8000c10150e */
[----:B------:R3:W-:Y:S01]  /*4890*/  STG.E.U16 desc[UR14][R28.64], R18 ;  /* 0x000000121c007986 */ /* 0x0007e2000c10150e */
[----:B-1----:R-:W-:Y:S01]  /*48a0*/  IMAD R26, R20, 0x2, R22 ;  /* 0x00000002141a7824 */ /* 0x002fe200078e0216 */
[----:B------:R-:W-:-:S02]  /*48b0*/  PRMT R27, R17, 0x7632, R27 ;  /* 0x00007632111b7816 */ /* 0x000fc4000000001b */
[----:B------:R-:W-:Y:S01]  /*48c0*/  STG.E.U16 desc[UR14][R30.64], R19 ;  /* 0x000000131e007986 */ /* 0x000fe2000c10150e */
[----:B--2---:R-:W-:Y:S02]  /*48d0*/  PRMT R25, R16, 0x7632, R25 ;  /* 0x0000763210197816 */ /* 0x004fe40000000019 */
[----:B------:R-:W-:Y:S02]  /*48e0*/  LEA R16, P2, R22, R15, 0x1 ;  /* 0x0000000f16107211 */ /* 0x000fe400078408ff */
[----:B---3--:R-:W-:Y:S01]  /*48f0*/  PRMT R29, R18, 0x7632, R29 ;  /* 0x00007632121d7816 */ /* 0x008fe2000000001d */
[----:B------:R-:W-:Y:S01]  /*4900*/  IMAD R18, R20, 0x2, R26 ;  /* 0x0000000214127824 */ /* 0x000fe200078e021a */
[----:B------:R-:W-:Y:S01]  /*4910*/  LEA.HI.X.SX32 R17, R22, R21, 0x1, P2 ;  /* 0x0000001516117211 */ /* 0x000fe200010f0eff */
[----:B------:R1:W-:Y:S01]  /*4920*/  STG.E.U16 desc[UR14][R32.64], R25 ;  /* 0x0000001920007986 */ /* 0x0003e2000c10150e */
[----:B------:R-:W-:Y:S01]  /*4930*/  LEA R24, P3, R26, R15, 0x1 ;  /* 0x0000000f1a187211 */ /* 0x000fe200078608ff */
[----:B------:R-:W-:-:S02]  /*4940*/  IMAD R22, R20, 0x2, R18 ;  /* 0x0000000214167824 */ /* 0x000fc400078e0212 */
[----:B------:R2:W-:Y:S02]  /*4950*/  STG.E.U16 desc[UR14][R16.64], R27 ;  /* 0x0000001b10007986 */ /* 0x0005e4000c10150e */
[----:B------:R-:W-:-:S04]  /*4960*/  IMAD R34, R20, 0x2, R22 ;  /* 0x0000000214227824 */ /* 0x000fc800078e0216 */
[----:B------:R-:W-:Y:S01]  /*4970*/  IMAD R36, R20, 0x2, R34 ;  /* 0x0000000214247824 */ /* 0x000fe200078e0222 */
[----:B-1----:R-:W-:Y:S02]  /*4980*/  LEA.HI.X.SX32 R25, R26, R21, 0x1, P3 ;  /* 0x000000151a197211 */ /* 0x002fe400018f0eff */
[----:B------:R-:W-:Y:S02]  /*4990*/  LEA R26, P2, R18, R15, 0x1 ;  /* 0x0000000f121a7211 */ /* 0x000fe400078408ff */
[----:B------:R-:W-:Y:S01]  /*49a0*/  LEA R38, R20, R36, 0x1 ;  /* 0x0000002414267211 */ /* 0x000fe200078e08ff */
[----:B------:R1:W-:Y:S01]  /*49b0*/  STG.E.U16 desc[UR14][R24.64], R29 ;  /* 0x0000001d18007986 */ /* 0x0003e2000c10150e */
[----:B--2---:R-:W-:Y:S02]  /*49c0*/  LEA.HI.X.SX32 R27, R18, R21, 0x1, P2 ;  /* 0x00000015121b7211 */ /* 0x004fe400010f0eff */
[-C--:B------:R-:W-:Y:S02]  /*49d0*/  LEA R18, P2, R22, R15.reuse, 0x1 ;  /* 0x0000000f16127211 */ /* 0x080fe400078408ff */
[----:B------:R-:W-:Y:S01]  /*49e0*/  LEA R30, P3, R36, R15, 0x1 ;  /* 0x0000000f241e7211 */ /* 0x000fe200078608ff */
[----:B------:R2:W-:Y:S01]  /*49f0*/  STG.E.U16 desc[UR14][R26.64], R35 ;  /* 0x000000231a007986 */ /* 0x0005e2000c10150e */
[----:B------:R-:W-:Y:S01]  /*4a00*/  LEA.HI.X.SX32 R19, R22, R21, 0x1, P2 ;  /* 0x0000001516137211 */ /* 0x000fe200010f0eff */
[----:B------:R-:W-:Y:S01]  /*4a10*/  IMAD R22, R20, 0x2, R38 ;  /* 0x0000000214167824 */ /* 0x000fe200078e0226 */
[----:B------:R-:W-:-:S02]  /*4a20*/  LEA R28, P2, R34, R15, 0x1 ;  /* 0x0000000f221c7211 */ /* 0x000fc400078408ff */
[-C--:B------:R-:W-:Y:S01]  /*4a30*/  LEA.HI.X.SX32 R31, R36, R21.reuse, 0x1, P3 ;  /* 0x00000015241f7211 */ /* 0x080fe200018f0eff */
[----:B------:R-:W-:Y:S01]  /*4a40*/  IMAD R32, R20, 0x2, R22 ;  /* 0x0000000214207824 */ /* 0x000fe200078e0216 */
[----:B-1----:R-:W-:Y:S01]  /*4a50*/  LEA.HI.X.SX32 R29, R34, R21, 0x1, P2 ;  /* 0x00000015221d7211 */ /* 0x002fe200010f0eff */
[----:B------:R1:W-:Y:S01]  /*4a60*/  STG.E.U16 desc[UR14][R18.64], R4 ;  /* 0x0000000412007986 */ /* 0x0003e2000c10150e */
[----:B------:R-:W-:Y:S01]  /*4a70*/  LEA R16, P2, R38, R15, 0x1 ;  /* 0x0000000f26107211 */ /* 0x000fe200078408ff */
[----:B------:R-:W-:Y:S01]  /*4a80*/  IMAD R34, R20, 0x2, R32 ;  /* 0x0000000214227824 */ /* 0x000fe200078e0220 */
[----:B------:R-:W-:Y:S01]  /*4a90*/  PRMT R25, R4, 0x7632, R25 ;  /* 0x0000763204197816 */ /* 0x000fe20000000019 */
[----:B------:R3:W-:Y:S01]  /*4aa0*/  STG.E.U16 desc[UR14][R28.64], R5 ;  /* 0x000000051c007986 */ /* 0x0007e2000c10150e */
[----:B------:R-:W-:Y:S01]  /*4ab0*/  LEA.HI.X.SX32 R17, R38, R21, 0x1, P2 ;  /* 0x0000001526117211 */ /* 0x000fe200010f0eff */
[C---:B------:R-:W-:Y:S01]  /*4ac0*/  IMAD R36, R20.reuse, 0x2, R34 ;  /* 0x0000000214247824 */ /* 0x040fe200078e0222 */
[----:B--2---:R-:W-:Y:S01]  /*4ad0*/  PRMT R27, R5, 0x7632, R27 ;  /* 0x00007632051b7816 */ /* 0x004fe2000000001b */
[----:B------:R-:W-:Y:S02]  /*4ae0*/  STG.E.U16 desc[UR14][R30.64], R6 ;  /* 0x000000061e007986 */ /* 0x000fe4000c10150e */
[----:B------:R-:W-:Y:S01]  /*4af0*/  IMAD R40, R20, 0x2, R36 ;  /* 0x0000000214287824 */ /* 0x000fe200078e0224 */
[-C--:B-1----:R-:W-:Y:S01]  /*4b00*/  LEA R4, P2, R22, R15.reuse, 0x1 ;  /* 0x0000000f16047211 */ /* 0x082fe200078408ff */
[----:B------:R1:W-:Y:S01]  /*4b10*/  STG.E.U16 desc[UR14][R16.64], R7 ;  /* 0x0000000710007986 */ /* 0x0003e2000c10150e */
[----:B------:R-:W-:-:S02]  /*4b20*/  LEA R18, P3, R32, R15, 0x1 ;  /* 0x0000000f20127211 */ /* 0x000fc400078608ff */
[----:B------:R-:W-:Y:S02]  /*4b30*/  LEA R38, R20, R40, 0x1 ;  /* 0x0000002814267211 */ /* 0x000fe400078e08ff */
[----:B---3--:R-:W-:Y:S02]  /*4b40*/  LEA.HI.X.SX32 R5, R22, R21, 0x1, P2 ;  /* 0x0000001516057211 */ /* 0x008fe400010f0eff */
[----:B------:R-:W-:Y:S01]  /*4b50*/  LEA R24, P2, R34, R15, 0x1 ;  /* 0x0000000f22187211 */ /* 0x000fe200078408ff */
[----:B------:R-:W-:Y:S01]  /*4b60*/  IMAD R42, R20, 0x2, R38 ;  /* 0x00000002142a7824 */ /* 0x000fe200078e0226 */
[----:B------:R-:W-:Y:S01]  /*4b70*/  LEA.HI.X.SX32 R19, R32, R21, 0x1, P3 ;  /* 0x0000001520137211 */ /* 0x000fe200018f0eff */
[----:B------:R2:W-:Y:S01]  /*4b80*/  STG.E.U16 desc[UR14][R4.64], R25 ;  /* 0x0000001904007986 */ /* 0x0005e2000c10150e */
[----:B------:R-:W-:Y:S01]  /*4b90*/  PRMT R29, R6, 0x7632, R29 ;  /* 0x00007632061d7816 */ /* 0x000fe2000000001d */
[----:B------:R-:W-:Y:S01]  /*4ba0*/  IMAD R22, R20, 0x2, R42 ;  /* 0x0000000214167824 */ /* 0x000fe200078e022a */
[----:B-1----:R-:W-:Y:S01]  /*4bb0*/  LEA R16, P3, R40, R15, 0x1 ;  /* 0x0000000f28107211 */ /* 0x002fe200078608ff */
[----:B------:R-:W1:Y:S02]  /*4bc0*/  LDS.128 R4, [R23] ;  /* 0x0000000017047984 */ /* 0x000e640000000c00 */
[----:B------:R-:W-:Y:S01]  /*4bd0*/  IMAD R44, R20, 0x2, R22 ;  /* 0x00000002142c7824 */ /* 0x000fe200078e0216 */
[----:B------:R-:W-:Y:S01]  /*4be0*/  LEA.HI.X.SX32 R17, R40, R21, 0x1, P3 ;  /* 0x0000001528117211 */ /* 0x000fe200018f0eff */
[----:B------:R3:W-:Y:S01]  /*4bf0*/  STG.E.U16 desc[UR14][R18.64], R27 ;  /* 0x0000001b12007986 */ /* 0x0007e2000c10150e */
[----:B------:R-:W-:-:S02]  /*4c00*/  LEA R30, P3, R42, R15, 0x1 ;  /* 0x0000000f2a1e7211 */ /* 0x000fc400078608ff */
[----:B--2---:R-:W-:Y:S01]  /*4c10*/  LEA.HI.X.SX32 R25, R34, R21, 0x1, P2 ;  /* 0x0000001522197211 */ /* 0x004fe200010f0eff */
[----:B------:R-:W-:Y:S01]  /*4c20*/  IMAD R34, R20, 0x2, R44 ;  /* 0x0000000214227824 */ /* 0x000fe200078e022c */
[----:B------:R-:W-:Y:S02]  /*4c30*/  LEA R26, P2, R36, R15, 0x1 ;  /* 0x0000000f241a7211 */ /* 0x000fe400078408ff */
[----:B------:R-:W-:Y:S01]  /*4c40*/  LEA.HI.X.SX32 R31, R42, R21, 0x1, P3 ;  /* 0x000000152a1f7211 */ /* 0x000fe200018f0eff */
[----:B------:R-:W-:Y:S01]  /*4c50*/  IMAD R46, R20, 0x2, R34 ;  /* 0x00000002142e7824 */ /* 0x000fe200078e0222 */
[----:B------:R2:W-:Y:S01]  /*4c60*/  STG.E.U16 desc[UR14][R24.64], R29 ;  /* 0x0000001d18007986 */ /* 0x0005e2000c10150e */
[----:B------:R-:W-:Y:S02]  /*4c70*/  LEA R32, P4, R34, R15, 0x1 ;  /* 0x0000000f22207211 */ /* 0x000fe400078808ff */
[----:B---3--:R-:W-:Y:S02]  /*4c80*/  LEA.HI.X.SX32 R27, R36, R21, 0x1, P2 ;  /* 0x00000015241b7211 */ /* 0x008fe400010f0eff */
[----:B------:R-:W-:-:S02]  /*4c90*/  LEA R48, R20, R46, 0x1 ;  /* 0x0000002e14307211 */ /* 0x000fc400078e08ff */
[----:B------:R-:W-:Y:S01]  /*4ca0*/  LEA R28, P2, R38, R15, 0x1 ;  /* 0x0000000f261c7211 */ /* 0x000fe200078408ff */
[----:B------:R-:W-:Y:S01]  /*4cb0*/  STG.E.U16 desc[UR14][R26.64], R51 ;  /* 0x000000331a007986 */ /* 0x000fe2000c10150e */
[----:B------:R-:W-:Y:S01]  /*4cc0*/  LEA.HI.X.SX32 R33, R34, R21, 0x1, P4 ;  /* 0x0000001522217211 */ /* 0x000fe200020f0eff */
[----:B------:R-:W-:Y:S01]  /*4cd0*/  IMAD R40, R20, 0x2, R48 ;  /* 0x0000000214287824 */ /* 0x000fe200078e0230 */
[----:B--2---:R-:W-:Y:S01]  /*4ce0*/  LEA R24, P3, R44, R15, 0x1 ;  /* 0x0000000f2c187211 */ /* 0x004fe200078608ff */
[----:B0-----:R0:W-:Y:S02]  /*4cf0*/  STG.E.U16 desc[UR14][R16.64], R8 ;  /* 0x0000000810007986 */ /* 0x0011e4000c10150e */
[----:B------:R-:W-:Y:S01]  /*4d00*/  IMAD R50, R20, 0x2, R40 ;  /* 0x0000000214327824 */ /* 0x000fe200078e0228 */
[-C--:B------:R-:W-:Y:S02]  /*4d10*/  LEA.HI.X.SX32 R29, R38, R21.reuse, 0x1, P2 ;  /* 0x00000015261d7211 */ /* 0x080fe400010f0eff */
[----:B------:R-:W-:Y:S01]  /*4d20*/  LEA.HI.X.SX32 R25, R44, R21, 0x1, P3 ;  /* 0x000000152c197211 */ /* 0x000fe200018f0eff */
[----:B------:R-:W-:Y:S01]  /*4d30*/  IMAD R52, R20, 0x2, R50 ;  /* 0x0000000214347824 */ /* 0x000fe200078e0232 */
[-C--:B------:R-:W-:Y:S01]  /*4d40*/  LEA R18, P2, R22, R15.reuse, 0x1 ;  /* 0x0000000f16127211 */ /* 0x080fe200078408ff */
[----:B------:R2:W-:Y:S01]  /*4d50*/  STG.E.U16 desc[UR14][R28.64], R9 ;  /* 0x000000091c007986 */ /* 0x0005e2000c10150e */
[----:B------:R-:W-:Y:S01]  /*4d60*/  LEA R34, P3, R48, R15, 0x1 ;  /* 0x0000000f30227211 */ /* 0x000fe200078608ff */
[----:B------:R-:W-:Y:S01]  /*4d70*/  IMAD R44, R20, 0x2, R52 ;  /* 0x00000002142c7824 */ /* 0x000fe200078e0234 */
[----:B------:R-:W-:Y:S01]  /*4d80*/  LEA.HI.X.SX32 R19, R22, R21, 0x1, P2 ;  /* 0x0000001516137211 */ /* 0x000fe200010f0eff */
[----:B------:R1:W-:Y:S01]  /*4d90*/  STG.E.U16 desc[UR14][R30.64], R10 ;  /* 0x0000000a1e007986 */ /* 0x0003e2000c10150e */
[-C--:B------:R-:W-:Y:S01]  /*4da0*/  LEA R22, P2, R46, R15.reuse, 0x1 ;  /* 0x0000000f2e167211 */ /* 0x080fe200078408ff */
[----:B------:R-:W-:Y:S01]  /*4db0*/  IMAD R54, R20, 0x2, R44 ;  /* 0x0000000214367824 */ /* 0x000fe200078e022c */
[----:B------:R-:W-:Y:S01]  /*4dc0*/  LEA R36, P4, R40, R15, 0x1 ;  /* 0x0000000f28247211 */ /* 0x000fe200078808ff */
[----:B------:R3:W-:Y:S01]  /*4dd0*/  STG.E.U16 desc[UR14][R18.64], R11 ;  /* 0x0000000b12007986 */ /* 0x0007e2000c10150e */
[----:B------:R-:W-:-:S02]  /*4de0*/  LEA.HI.X.SX32 R23, R46, R21, 0x1, P2 ;  /* 0x000000152e177211 */ /* 0x000fc400010f0eff */
[----:B------:R-:W-:Y:S02]  /*4df0*/  LEA R56, R20, R54, 0x1 ;  /* 0x0000003614387211 */ /* 0x000fe400078e08ff */
[----:B------:R-:W-:Y:S02]  /*4e00*/  LEA R38, P2, R50, R15, 0x1 ;  /* 0x0000000f32267211 */ /* 0x000fe400078408ff */
[-C--:B------:R-:W-:Y:S01]  /*4e10*/  LEA.HI.X.SX32 R35, R48, R21.reuse, 0x1, P3 ;  /* 0x0000001530237211 */ /* 0x080fe200018f0eff */
[----:B------:R-:W-:Y:S01]  /*4e20*/  IMAD R58, R20, 0x2, R56 ;  /* 0x00000002143a7824 */ /* 0x000fe200078e0238 */
[-C--:B------:R-:W-:Y:S02]  /*4e30*/  LEA.HI.X.SX32 R37, R40, R21.reuse, 0x1, P4 ;  /* 0x0000001528257211 */ /* 0x080fe400020f0eff */
[----:B------:R-:W-:Y:S01]  /*4e40*/  LEA.HI.X.SX32 R39, R50, R21, 0x1, P2 ;  /* 0x0000001532277211 */ /* 0x000fe200010f0eff */
[----:B------:R-:W-:Y:S01]  /*4e50*/  IMAD R50, R20, 0x2, R58 ;  /* 0x0000000214327824 */ /* 0x000fe200078e023a */
[----:B------:R-:W-:-:S02]  /*4e60*/  LEA R40, P3, R52, R15, 0x1 ;  /* 0x0000000f34287211 */ /* 0x000fc400078608ff */
[----:B------:R-:W-:Y:S02]  /*4e70*/  LEA R42, P4, R44, R15, 0x1 ;  /* 0x0000000f2c2a7211 */ /* 0x000fe400078808ff */
[-C--:B------:R-:W-:Y:S02]  /*4e80*/  LEA.HI.X.SX32 R41, R52, R21.reuse, 0x1, P3 ;  /* 0x0000001534297211 */ /* 0x080fe400018f0eff */
[----:B------:R-:W-:Y:S02]  /*4e90*/  LEA.HI.X.SX32 R43, R44, R21, 0x1, P4 ;  /* 0x000000152c2b7211 */ /* 0x000fe400020f0eff */
[-C--:B------:R-:W-:Y:S02]  /*4ea0*/  LEA R44, P2, R54, R15.reuse, 0x1 ;  /* 0x0000000f362c7211 */ /* 0x080fe400078408ff */
[-C--:B------:R-:W-:Y:S02]  /*4eb0*/  LEA R46, P3, R56, R15.reuse, 0x1 ;  /* 0x0000000f382e7211 */ /* 0x080fe400078608ff */
[----:B------:R-:W-:-:S02]  /*4ec0*/  LEA R48, P4, R58, R15, 0x1 ;  /* 0x0000000f3a307211 */ /* 0x000fc400078808ff */
[----:B------:R-:W-:Y:S02]  /*4ed0*/  LEA R20, P5, R50, R15, 0x1 ;  /* 0x0000000f32147211 */ /* 0x000fe400078a08ff */
[----:B------:R-:W-:Y:S02]  /*4ee0*/  PRMT R15, R8, 0x7632, R15 ;  /* 0x00007632080f7816 */ /* 0x000fe4000000000f */
[----:B0-----:R-:W-:Y:S02]  /*4ef0*/  PRMT R17, R9, 0x7632, R17 ;  /* 0x0000763209117816 */ /* 0x001fe40000000011 */
[----:B------:R-:W-:Y:S01]  /*4f00*/  PRMT R27, R10, 0x7632, R27 ;  /* 0x000076320a1b7816 */ /* 0x000fe2000000001b */
[----:B------:R0:W-:Y:S01]  /*4f10*/  STG.E.U16 desc[UR14][R24.64], R15 ;  /* 0x0000000f18007986 */ /* 0x0001e2000c10150e */
[----:B--2---:R-:W-:Y:S01]  /*4f20*/  PRMT R29, R11, 0x7632, R29 ;  /* 0x000076320b1d7816 */ /* 0x004fe2000000001d */
[----:B------:R-:W2:Y:S01]  /*4f30*/  LDC.64 R8, c[0x0][0x3a0] ;  /* 0x0000e800ff087b82 */ /* 0x000ea20000000a00 */
[----:B------:R-:W-:Y:S01]  /*4f40*/  LEA.HI.X.SX32 R45, R54, R21, 0x1, P2 ;  /* 0x00000015362d7211 */ /* 0x000fe200010f0eff */
[----:B------:R-:W-:Y:S01]  /*4f50*/  STG.E.U16 desc[UR14][R32.64], R17 ;  /* 0x0000001120007986 */ /* 0x000fe2000c10150e */
[----:B-1----:R-:W-:-:S02]  /*4f60*/  PRMT R10, R4, 0x7632, R10 ;  /* 0x00007632040a7816 */ /* 0x002fc4000000000a */
[-C--:B------:R-:W-:Y:S01]  /*4f70*/  LEA.HI.X.SX32 R47, R56, R21.reuse, 0x1, P3 ;  /* 0x00000015382f7211 */ /* 0x080fe200018f0eff */
[----:B------:R1:W-:Y:S01]  /*4f80*/  STG.E.U16 desc[UR14][R22.64], R27 ;  /* 0x0000001b16007986 */ /* 0x0003e2000c10150e */
[-C--:B------:R-:W-:Y:S02]  /*4f90*/  LEA.HI.X.SX32 R49, R58, R21.reuse, 0x1, P4 ;  /* 0x000000153a317211 */ /* 0x080fe400020f0eff */
[----:B---3--:R-:W-:Y:S01]  /*4fa0*/  PRMT R11, R6, 0x7632, R11 ;  /* 0x00007632060b7816 */ /* 0x008fe2000000000b */
[----:B------:R-:W-:Y:S01]  /*4fb0*/  STG.E.U16 desc[UR14][R34.64], R29 ;  /* 0x0000001d22007986 */ /* 0x000fe2000c10150e */
[----:B------:R-:W-:Y:S02]  /*4fc0*/  LEA.HI.X.SX32 R21, R50, R21, 0x1, P5 ;  /* 0x0000001532157211 */ /* 0x000fe400028f0eff */
[----:B0-----:R-:W-:Y:S01]  /*4fd0*/  PRMT R15, R7, 0x7632, R15 ;  /* 0x00007632070f7816 */ /* 0x001fe2000000000f */
[----:B------:R0:W-:Y:S01]  /*4fe0*/  STG.E.U16 desc[UR14][R36.64], R4 ;  /* 0x0000000424007986 */ /* 0x0001e2000c10150e */
[----:B-1----:R-:W-:-:S03]  /*4ff0*/  PRMT R23, R5, 0x7632, R23 ;  /* 0x0000763205177816 */ /* 0x002fc60000000017 */
[----:B------:R1:W-:Y:S04]  /*5000*/  STG.E.U16 desc[UR14][R38.64], R5 ;  /* 0x0000000526007986 */ /* 0x0003e8000c10150e */
[----:B------:R3:W-:Y:S01]  /*5010*/  STG.E.U16 desc[UR14][R40.64], R6 ;  /* 0x0000000628007986 */ /* 0x0007e2000c10150e */
[----:B0-----:R-:W-:-:S03]  /*5020*/  FFMA R4, R13, 0.69314718246459960938, R2 ;  /* 0x3f3172180d047823 */ /* 0x001fc60000000002 */
[----:B------:R0:W-:Y:S04]  /*5030*/  STG.E.U16 desc[UR14][R42.64], R7 ;  /* 0x000000072a007986 */ /* 0x0001e8000c10150e */
[----:B------:R0:W-:Y:S01]  /*5040*/  STG.E.U16 desc[UR14][R44.64], R10 ;  /* 0x0000000a2c007986 */ /* 0x0001e2000c10150e */
[----:B-1----:R-:W-:-:S03]  /*5050*/  FSEL R5, R14, -INF , P1 ;  /* 0xff8000000e057808 */ /* 0x002fc60000800000 */
[----:B------:R0:W-:Y:S01]  /*5060*/  STG.E.U16 desc[UR14][R46.64], R23 ;  /* 0x000000172e007986 */ /* 0x0001e2000c10150e */
[----:B---3--:R-:W-:Y:S02]  /*5070*/  IMAD.SHL.U32 R6, R3, 0x2, RZ ;  /* 0x0000000203067824 */ /* 0x008fe400078e00ff */
[----:B------:R-:W-:Y:S01]  /*5080*/  FFMA R5, R5, 0.69314718246459960938, R0 ;  /* 0x3f31721805057823 */ /* 0x000fe20000000000 */
[C---:B------:R-:W-:Y:S01]  /*5090*/  IMAD.SHL.U32 R3, R53.reuse, 0x4, RZ ;  /* 0x0000000435037824 */ /* 0x040fe200078e00ff */
[----:B------:R0:W-:Y:S01]  /*50a0*/  STG.E.U16 desc[UR14][R48.64], R11 ;  /* 0x0000000b30007986 */ /* 0x0001e2000c10150e */
[----:B------:R-:W-:Y:S01]  /*50b0*/  IMAD.HI R0, R53, 0x4, RZ ;  /* 0x0000000435007827 */ /* 0x000fe200078e02ff */
[----:B------:R-:W-:Y:S02]  /*50c0*/  LOP3.LUT R6, R6, 0x3f8, RZ, 0xc0, !PT ;  /* 0x000003f806067812 */ /* 0x000fe400078ec0ff */
[----:B------:R0:W-:Y:S01]  /*50d0*/  STG.E.U16 desc[UR14][R20.64], R15 ;  /* 0x0000000f14007986 */ /* 0x0001e2000c10150e */
[----:B------:R-:W-:Y:S01]  /*50e0*/  BAR.SYNC.DEFER_BLOCKING 0x0 ;  /* 0x0000000000007b1d */ /* 0x000fe20000010000 */
[----:B--2---:R-:W-:-:S04]  /*50f0*/  IADD3 R2, P1, P2, R3, UR7, R8 ;  /* 0x0000000703027c10 */ /* 0x004fc8000fa3e008 */
[----:B------:R-:W-:Y:S01]  /*5100*/  IADD3.X R3, PT, PT, R0, UR5, R9, P1, P2 ;  /* 0x0000000500037c10 */ /* 0x000fe20008fe4409 */
[----:B------:R0:W-:Y:S02]  /*5110*/  STS.64 [R6+UR6], R4 ;  /* 0x0000000406007988 */ /* 0x0001e40008000a06 */
[----:B------:R-:W-:Y:S06]  /*5120*/  BAR.SYNC.DEFER_BLOCKING 0x0 ;  /* 0x0000000000007b1d */ /* 0x000fec0000010000 */
[----:B------:R-:W-:Y:S05]  /*5130*/  @P0 EXIT ;  /* 0x000000000000094d */ /* 0x000fea0003800000 */
[----:B0-----:R-:W0:Y:S04]  /*5140*/  LDS R5, [R12] ;  /* 0x000000000c057984 */ /* 0x001e280000000800 */
[----:B0-----:R-:W-:Y:S01]  /*5150*/  STG.E desc[UR14][R2.64], R5 ;  /* 0x0000000502007986 */ /* 0x001fe2000c10190e */
[----:B------:R-:W-:Y:S05]  /*5160*/  EXIT ;  /* 0x000000000000794d */ /* 0x000fea0003800000 */
.L_x_2:
[----:B------:R-:W-:-:S00]  /*5170*/  BRA `(.L_x_2) ;  /* 0xfffffffc00fc7947 */ /* 0x000fc0000383ffff */
[----:B------:R-:W-:-:S00]  /*5180*/  NOP ;  /* 0x0000000000007918 */ /* 0x000fc00000000000 */
[----:B------:R-:W-:-:S00]  /*5190*/  NOP ;  /* 0x0000000000007918 */ /* 0x000fc00000000000 */
[----:B------:R-:W-:-:S00]  /*51a0*/  NOP ;  /* 0x0000000000007918 */ /* 0x000fc00000000000 */
[----:B------:R-:W-:-:S00]  /*51b0*/  NOP ;  /* 0x0000000000007918 */ /* 0x000fc00000000000 */
[----:B------:R-:W-:-:S00]  /*51c0*/  NOP ;  /* 0x0000000000007918 */ /* 0x000fc00000000000 */
[----:B------:R-:W-:-:S00]  /*51d0*/  NOP ;  /* 0x0000000000007918 */ /* 0x000fc00000000000 */
[----:B------:R-:W-:-:S00]  /*51e0*/  NOP ;  /* 0x0000000000007918 */ /* 0x000fc00000000000 */
[----:B------:R-:W-:-:S00]  /*51f0*/  NOP ;  /* 0x0000000000007918 */ /* 0x000fc00000000000 */
.L_x_3:


//--------------------- .nv.global.init           --------------------------
	.section	.nv.global.init,"aw",@progbits
.nv.global.init:
	.type		_$_str,@object
	.size		_$_str,(.L_0 - _$_str)
_$_str:
        /*0000*/ 	.byte	0x5f, 0x5f, 0x43, 0x55, 0x44, 0x41, 0x5f, 0x46, 0x54, 0x5a, 0x00
.L_0:


//--------------------- .nv.shared.attn_fwd       --------------------------
	.section	.nv.shared.attn_fwd,"aw",@nobits
	.sectionflags	@""
	.align	16
	.zero		1024


//--------------------- .nv.shared.reserved.0     --------------------------
	.section	.nv.shared.reserved.0,"aw",@nobits
	.weak		__nv_reservedSMEM_offset_0_alias
	.size		__nv_reservedSMEM_offset_0_alias, 0, 64
	.other		__nv_reservedSMEM_offset_0_alias,@"STO_CUDA_RESERVED_SHARED STV_DEFAULT"
__nv_reservedSMEM_offset_0_alias:
	.zero		0
	.zero		64


//--------------------- .nv.constant0.attn_fwd    --------------------------
	.section	.nv.constant0.attn_fwd,"a",@progbits
	.sectionflags	@""
	.align	4
.nv.constant0.attn_fwd:
	.zero		1032


//--------------------- SYMBOLS --------------------------

	.type		.nv.reservedSmem.offset0,@object
	.size		.nv.reservedSmem.offset0,0x4
	.type		.nv.reservedSmem.cap,@object
	.size		.nv.reservedSmem.cap,0x4
